// auto-generated by cutlass_sweep.gemm — config: {"arch": "sm_100", "cluster_m": 2, "cluster_n": 1, "dtype": "int8", "stages": 5, "tile_k": 32, "tile_m": 256, "tile_n": 256}
#include "cutlass/cutlass.h"
#include "cutlass/gemm/collective/collective_builder.hpp"
#include "cutlass/gemm/device/gemm_universal_adapter.h"
#include "cutlass/gemm/kernel/gemm_universal.hpp"
#include "cutlass/epilogue/collective/collective_builder.hpp"

using ElemA = int8_t;
using ElemB = int8_t;
using ElemCD = int8_t;
using Acc  = int32_t;
using TileShape    = cute::Shape<cute::_256, cute::_256, cute::_32>;
using ClusterShape = cute::Shape<cute::_2, cute::_1, cute::_1>;

using CollectiveEpilogue = typename cutlass::epilogue::collective::CollectiveBuilder<
    cutlass::arch::Sm100, cutlass::arch::OpClassTensorOp,
    TileShape, ClusterShape,
    cutlass::epilogue::collective::EpilogueTileAuto,
    Acc, Acc,
    ElemCD, cutlass::layout::RowMajor, 128 / cutlass::sizeof_bits<ElemCD>::value,
    ElemCD, cutlass::layout::RowMajor, 128 / cutlass::sizeof_bits<ElemCD>::value,
    cutlass::epilogue::collective::EpilogueScheduleAuto
  >::CollectiveOp;

using CollectiveMainloop = typename cutlass::gemm::collective::CollectiveBuilder<
    cutlass::arch::Sm100, cutlass::arch::OpClassTensorOp,
    ElemA, cutlass::layout::RowMajor, 128 / cutlass::sizeof_bits<ElemA>::value,
    ElemB, cutlass::layout::ColumnMajor, 128 / cutlass::sizeof_bits<ElemB>::value,
    Acc,
    TileShape, ClusterShape,
    cutlass::gemm::collective::StageCount<5>,
    cutlass::gemm::collective::KernelScheduleAuto
  >::CollectiveOp;

using GemmKernel = cutlass::gemm::kernel::GemmUniversal<
    cute::Shape<int,int,int,int>,
    CollectiveMainloop,
    CollectiveEpilogue
>;
using Gemm = cutlass::gemm::device::GemmUniversalAdapter<GemmKernel>;

// Force the device kernel symbol into the cubin without needing a host main.
auto* _anchor = &cutlass::device_kernel<GemmKernel>;


// ===== COMPILED SASS (sm_100a) =====

	.target	sm_100a

	.elftype	@"ET_EXEC"


//--------------------- .note.nv.tkinfo           --------------------------
	.section	.note.nv.tkinfo,"",@"SHT_NOTE"
	.sectionflags	@"SHF_NOTE_NV_TKINFO"
	.tkinfo
        /*0018*/ 	.word	0x00000002
        /*0030*/ 	.string	""
        /*0030*/ 	.string	"ptxas"
        /*0030*/ 	.string	"Cuda compilation tools, release 13.0, V13.0.88"
        /*0030*/ 	.string	"Build cuda_13.0.r13.0/compiler.36424714_0"
        /*0030*/ 	.string	"-arch sm_100a -m 64 "



//--------------------- .note.nv.cuinfo           --------------------------
	.section	.note.nv.cuinfo,"",@"SHT_NOTE"
	.sectionflags	@"SHF_NOTE_NV_CUINFO"
        /*0018*/ 	.short	0x0002
        /*001a*/ 	.short	0x0064
        /*001c*/ 	.short	0x0082
	.zero		2


//--------------------- .nv.info                  --------------------------
	.section	.nv.info,"",@"SHT_CUDA_INFO"
	.align	4


	//----- nvinfo : EIATTR_REGCOUNT
	.align		4
        /*0000*/ 	.byte	0x04, 0x2f
        /*0002*/ 	.short	(.L_20 - .L_19)
	.align		4
.L_19:
        /*0004*/ 	.word	index@(_ZN7cutlass13device_kernelINS_4gemm6kernel13GemmUniversalIN4cute5tupleIJiiiiEEENS1_10collective13CollectiveMmaINS1_35MainloopSm100TmaUmmaWarpSpecializedILi5ELi2ELi2ENS5_IJNS4_1CILi2EEENSA_ILi1EEESC_EEEEENS5_IJNSA_ILi256EEESF_NSA_ILi32EEEEEEaNS5_IJlSC_lEEEaSI_NS4_8TiledMMAINS4_8MMA_AtomIJNS4_21SM100_MMA_S8_2x1SM_SSIaaiLi256ELi256ELNS4_4UMMA5MajorE0ELSN_0ELNSM_8SaturateE0EEEEEENS4_6LayoutINS5_IJSC_SC_SC_EEENS5_IJNSA_ILi0EEEST_ST_EEEEENS5_IJNS4_10UnderscoreESW_SW_EEEEENS4_18SM100_TMA_2SM_LOADENS4_14ComposedLayoutINS4_7SwizzleILi1ELi4ELi3EEENS4_18smem_ptr_flag_bitsILi8EEENSR_INS5_IJNSA_ILi8EEESG_EEENS5_IJSG_SC_EEEEEEEvNS4_8identityESZ_S19_vS1A_EENS_8epilogue10collective18CollectiveEpilogueINS1C_23Sm100TmaWarpSpecializedILi4ELi2ELi64ELb0ELb0EEEJNS5_IJNSA_ILi128EEESF_SG_EEENS5_IJNSR_IS1H_SC_EENSR_INSA_ILi64EEESC_EEEEEaSI_aSI_NS1C_6fusion15FusionCallbacksIS1G_NS1N_17LinearCombinationIaiaiLNS_15FloatRoundStyleE2EEES1I_S1M_JEEENS4_5SM1004TMEM4LOAD26SM100_TMEM_LOAD_32dp32b64xENS4_13SM90_TMA_LOADENS10_INS11_ILi2ELi4ELi3EEES14_NSR_INS5_IJS15_S1K_EEENS5_IJS1K_SC_EEEEEEENS4_39AutoVectorizingCopyWithAssumedAlignmentILi128EEENS4_14SM90_TMA_STOREES22_S24_S24_EEEvvEEEEvNT_6ParamsE)
        /*0008*/ 	.word	0x000000b2


	//----- nvinfo : EIATTR_FRAME_SIZE
	.align		4
.L_20:
        /*000c*/ 	.byte	0x04, 0x11
        /*000e*/ 	.short	(.L_22 - .L_21)
	.align		4
.L_21:
        /*0010*/ 	.word	index@($__internal_2_$__cuda_sm10x_tcgen05_guardrail_trap_unallocated_columns_being_dealloced)
        /*0014*/ 	.word	0x00000000


	//----- nvinfo : EIATTR_FRAME_SIZE
	.align		4
.L_22:
        /*0018*/ 	.byte	0x04, 0x11
        /*001a*/ 	.short	(.L_24 - .L_23)
	.align		4
.L_23:
        /*001c*/ 	.word	index@($__internal_1_$__cuda_sm10x_tcgen05_guardrail_trap_phase_invalid_during_alloc)
        /*0020*/ 	.word	0x00000000


	//----- nvinfo : EIATTR_FRAME_SIZE
	.align		4
.L_24:
        /*0024*/ 	.byte	0x04, 0x11
        /*0026*/ 	.short	(.L_26 - .L_25)
	.align		4
.L_25:
        /*0028*/ 	.word	index@($__internal_0_$__cuda_sm10x_tcgen05_guardrail_trap_col_being_dealloced_not_returned_by_alloc)
        /*002c*/ 	.word	0x00000000


	//----- nvinfo : EIATTR_FRAME_SIZE
	.align		4
.L_26:
        /*0030*/ 	.byte	0x04, 0x11
        /*0032*/ 	.short	(.L_28 - .L_27)
	.align		4
.L_27:
        /*0034*/ 	.word	index@(_ZN7cutlass13device_kernelINS_4gemm6kernel13GemmUniversalIN4cute5tupleIJiiiiEEENS1_10collective13CollectiveMmaINS1_35MainloopSm100TmaUmmaWarpSpecializedILi5ELi2ELi2ENS5_IJNS4_1CILi2EEENSA_ILi1EEESC_EEEEENS5_IJNSA_ILi256EEESF_NSA_ILi32EEEEEEaNS5_IJlSC_lEEEaSI_NS4_8TiledMMAINS4_8MMA_AtomIJNS4_21SM100_MMA_S8_2x1SM_SSIaaiLi256ELi256ELNS4_4UMMA5MajorE0ELSN_0ELNSM_8SaturateE0EEEEEENS4_6LayoutINS5_IJSC_SC_SC_EEENS5_IJNSA_ILi0EEEST_ST_EEEEENS5_IJNS4_10UnderscoreESW_SW_EEEEENS4_18SM100_TMA_2SM_LOADENS4_14ComposedLayoutINS4_7SwizzleILi1ELi4ELi3EEENS4_18smem_ptr_flag_bitsILi8EEENSR_INS5_IJNSA_ILi8EEESG_EEENS5_IJSG_SC_EEEEEEEvNS4_8identityESZ_S19_vS1A_EENS_8epilogue10collective18CollectiveEpilogueINS1C_23Sm100TmaWarpSpecializedILi4ELi2ELi64ELb0ELb0EEEJNS5_IJNSA_ILi128EEESF_SG_EEENS5_IJNSR_IS1H_SC_EENSR_INSA_ILi64EEESC_EEEEEaSI_aSI_NS1C_6fusion15FusionCallbacksIS1G_NS1N_17LinearCombinationIaiaiLNS_15FloatRoundStyleE2EEES1I_S1M_JEEENS4_5SM1004TMEM4LOAD26SM100_TMEM_LOAD_32dp32b64xENS4_13SM90_TMA_LOADENS10_INS11_ILi2ELi4ELi3EEES14_NSR_INS5_IJS15_S1K_EEENS5_IJS1K_SC_EEEEEEENS4_39AutoVectorizingCopyWithAssumedAlignmentILi128EEENS4_14SM90_TMA_STOREES22_S24_S24_EEEvvEEEEvNT_6ParamsE)
        /*0038*/ 	.word	0x00000000


	//----- nvinfo : EIATTR_MIN_STACK_SIZE
	.align		4
.L_28:
        /*003c*/ 	.byte	0x04, 0x12
        /*003e*/ 	.short	(.L_30 - .L_29)
	.align		4
.L_29:
        /*0040*/ 	.word	index@(_ZN7cutlass13device_kernelINS_4gemm6kernel13GemmUniversalIN4cute5tupleIJiiiiEEENS1_10collective13CollectiveMmaINS1_35MainloopSm100TmaUmmaWarpSpecializedILi5ELi2ELi2ENS5_IJNS4_1CILi2EEENSA_ILi1EEESC_EEEEENS5_IJNSA_ILi256EEESF_NSA_ILi32EEEEEEaNS5_IJlSC_lEEEaSI_NS4_8TiledMMAINS4_8MMA_AtomIJNS4_21SM100_MMA_S8_2x1SM_SSIaaiLi256ELi256ELNS4_4UMMA5MajorE0ELSN_0ELNSM_8SaturateE0EEEEEENS4_6LayoutINS5_IJSC_SC_SC_EEENS5_IJNSA_ILi0EEEST_ST_EEEEENS5_IJNS4_10UnderscoreESW_SW_EEEEENS4_18SM100_TMA_2SM_LOADENS4_14ComposedLayoutINS4_7SwizzleILi1ELi4ELi3EEENS4_18smem_ptr_flag_bitsILi8EEENSR_INS5_IJNSA_ILi8EEESG_EEENS5_IJSG_SC_EEEEEEEvNS4_8identityESZ_S19_vS1A_EENS_8epilogue10collective18CollectiveEpilogueINS1C_23Sm100TmaWarpSpecializedILi4ELi2ELi64ELb0ELb0EEEJNS5_IJNSA_ILi128EEESF_SG_EEENS5_IJNSR_IS1H_SC_EENSR_INSA_ILi64EEESC_EEEEEaSI_aSI_NS1C_6fusion15FusionCallbacksIS1G_NS1N_17LinearCombinationIaiaiLNS_15FloatRoundStyleE2EEES1I_S1M_JEEENS4_5SM1004TMEM4LOAD26SM100_TMEM_LOAD_32dp32b64xENS4_13SM90_TMA_LOADENS10_INS11_ILi2ELi4ELi3EEES14_NSR_INS5_IJS15_S1K_EEENS5_IJS1K_SC_EEEEEEENS4_39AutoVectorizingCopyWithAssumedAlignmentILi128EEENS4_14SM90_TMA_STOREES22_S24_S24_EEEvvEEEEvNT_6ParamsE)
        /*0044*/ 	.word	0x00000000
.L_30:


//--------------------- .nv.compat                --------------------------
	.section	.nv.compat,"",@"SHT_CUDA_COMPAT_INFO"
	.align	4
        /*0000*/ 	.byte	0x02, 0x09, 0x01, 0x00, 0x02, 0x02, 0x03, 0x00, 0x02, 0x05, 0x06, 0x00, 0x03, 0x07, 0x01, 0x01
        /*0010*/ 	.byte	0x02, 0x03, 0x01, 0x00, 0x02, 0x06, 0x01, 0x00, 0x04, 0x0b, 0x08, 0x00, 0x01, 0x00, 0x00, 0x00
        /*0020*/ 	.byte	0x00, 0x00, 0x00, 0x00


//--------------------- .nv.info._ZN7cutlass13device_kernelINS_4gemm6kernel13GemmUniversalIN4cute5tupleIJiiiiEEENS1_10collective13CollectiveMmaINS1_35MainloopSm100TmaUmmaWarpSpecializedILi5ELi2ELi2ENS5_IJNS4_1CILi2EEENSA_ILi1EEESC_EEEEENS5_IJNSA_ILi256EEESF_NSA_ILi32EEEEEEaNS5_IJlSC_lEEEaSI_NS4_8TiledMMAINS4_8MMA_AtomIJNS4_21SM100_MMA_S8_2x1SM_SSIaaiLi256ELi256ELNS4_4UMMA5MajorE0ELSN_0ELNSM_8SaturateE0EEEEEENS4_6LayoutINS5_IJSC_SC_SC_EEENS5_IJNSA_ILi0EEEST_ST_EEEEENS5_IJNS4_10UnderscoreESW_SW_EEEEENS4_18SM100_TMA_2SM_LOADENS4_14ComposedLayoutINS4_7SwizzleILi1ELi4ELi3EEENS4_18smem_ptr_flag_bitsILi8EEENSR_INS5_IJNSA_ILi8EEESG_EEENS5_IJSG_SC_EEEEEEEvNS4_8identityESZ_S19_vS1A_EENS_8epilogue10collective18CollectiveEpilogueINS1C_23Sm100TmaWarpSpecializedILi4ELi2ELi64ELb0ELb0EEEJNS5_IJNSA_ILi128EEESF_SG_EEENS5_IJNSR_IS1H_SC_EENSR_INSA_ILi64EEESC_EEEEEaSI_aSI_NS1C_6fusion15FusionCallbacksIS1G_NS1N_17LinearCombinationIaiaiLNS_15FloatRoundStyleE2EEES1I_S1M_JEEENS4_5SM1004TMEM4LOAD26SM100_TMEM_LOAD_32dp32b64xENS4_13SM90_TMA_LOADENS10_INS11_ILi2ELi4ELi3EEES14_NSR_INS5_IJS15_S1K_EEENS5_IJS1K_SC_EEEEEEENS4_39AutoVectorizingCopyWithAssumedAlignmentILi128EEENS4_14SM90_TMA_STOREES22_S24_S24_EEEvvEEEEvNT_6ParamsE --------------------------
	.section	.nv.info._ZN7cutlass13device_kernelINS_4gemm6kernel13GemmUniversalIN4cute5tupleIJiiiiEEENS1_10collective13CollectiveMmaINS1_35MainloopSm100TmaUmmaWarpSpecializedILi5ELi2ELi2ENS5_IJNS4_1CILi2EEENSA_ILi1EEESC_EEEEENS5_IJNSA_ILi256EEESF_NSA_ILi32EEEEEEaNS5_IJlSC_lEEEaSI_NS4_8TiledMMAINS4_8MMA_AtomIJNS4_21SM100_MMA_S8_2x1SM_SSIaaiLi256ELi256ELNS4_4UMMA5MajorE0ELSN_0ELNSM_8SaturateE0EEEEEENS4_6LayoutINS5_IJSC_SC_SC_EEENS5_IJNSA_ILi0EEEST_ST_EEEEENS5_IJNS4_10UnderscoreESW_SW_EEEEENS4_18SM100_TMA_2SM_LOADENS4_14ComposedLayoutINS4_7SwizzleILi1ELi4ELi3EEENS4_18smem_ptr_flag_bitsILi8EEENSR_INS5_IJNSA_ILi8EEESG_EEENS5_IJSG_SC_EEEEEEEvNS4_8identityESZ_S19_vS1A_EENS_8epilogue10collective18CollectiveEpilogueINS1C_23Sm100TmaWarpSpecializedILi4ELi2ELi64ELb0ELb0EEEJNS5_IJNSA_ILi128EEESF_SG_EEENS5_IJNSR_IS1H_SC_EENSR_INSA_ILi64EEESC_EEEEEaSI_aSI_NS1C_6fusion15FusionCallbacksIS1G_NS1N_17LinearCombinationIaiaiLNS_15FloatRoundStyleE2EEES1I_S1M_JEEENS4_5SM1004TMEM4LOAD26SM100_TMEM_LOAD_32dp32b64xENS4_13SM90_TMA_LOADENS10_INS11_ILi2ELi4ELi3EEES14_NSR_INS5_IJS15_S1K_EEENS5_IJS1K_SC_EEEEEEENS4_39AutoVectorizingCopyWithAssumedAlignmentILi128EEENS4_14SM90_TMA_STOREES22_S24_S24_EEEvvEEEEvNT_6ParamsE,"",@"SHT_CUDA_INFO"
	.sectionflags	@""
	.align	4


	//----- nvinfo : EIATTR_CUDA_API_VERSION
	.align		4
        /*0000*/ 	.byte	0x04, 0x37
        /*0002*/ 	.short	(.L_32 - .L_31)
.L_31:
        /*0004*/ 	.word	0x00000082


	//----- nvinfo : EIATTR_KPARAM_INFO
	.align		4
.L_32:
        /*0008*/ 	.byte	0x04, 0x17
        /*000a*/ 	.short	(.L_34 - .L_33)
.L_33:
        /*000c*/ 	.word	0x00000000
        /*0010*/ 	.short	0x0000
        /*0012*/ 	.short	0x0000
        /*0014*/ 	.byte	0x00, 0xf0, 0x01, 0x20


	//----- nvinfo : EIATTR_AT_ENTRY_FRAGMENTS
	.align		4
.L_34:
        /*0018*/ 	.byte	0x04, 0x4f
        /*001a*/ 	.short	(.L_36 - .L_35)


	//   ....[0]....
.L_35:
        /*001c*/ 	.word	0x00000007


	//----- nvinfo : EIATTR_RESERVED_SMEM_USED
	.align		4
.L_36:
        /*0020*/ 	.byte	0x01, 0x41
	.zero		2


	//----- nvinfo : EIATTR_SPARSE_MMA_MASK
	.align		4
        /*0024*/ 	.byte	0x03, 0x50
        /*0026*/ 	.short	0x0000


	//----- nvinfo : EIATTR_TCGEN05_2CTA_USED
	.align		4
        /*0028*/ 	.byte	0x01, 0x52
	.zero		2


	//----- nvinfo : EIATTR_MAXREG_COUNT
	.align		4
        /*002c*/ 	.byte	0x03, 0x1b
        /*002e*/ 	.short	0x00ff


	//----- nvinfo : EIATTR_NUM_BARRIERS
	.align		4
        /*0030*/ 	.byte	0x02, 0x4c
        /*0032*/ 	.byte	0x07
	.zero		1


	//----- nvinfo : EIATTR_EXTERNS
	.align		4
        /*0034*/ 	.byte	0x04, 0x0f
        /*0036*/ 	.short	(.L_38 - .L_37)


	//   ....[0]....
	.align		4
.L_37:
        /*0038*/ 	.word	index@(__assertfail)


	//----- nvinfo : EIATTR_MERCURY_ISA_VERSION
	.align		4
.L_38:
        /*003c*/ 	.byte	0x03, 0x5f
        /*003e*/ 	.short	0x0101


	//----- nvinfo : EIATTR_INT_WARP_WIDE_INSTR_OFFSETS
	.align		4
        /*0040*/ 	.byte	0x04, 0x31
        /*0042*/ 	.short	(.L_40 - .L_39)


	//   ....[0]....
.L_39:
        /*0044*/ 	.word	0x00000cf0


	//   ....[1]....
        /*0048*/ 	.word	0x00000d90


	//   ....[2]....
        /*004c*/ 	.word	0x000020c0


	//   ....[3]....
        /*0050*/ 	.word	0x00003dc0


	//   ....[4]....
        /*0054*/ 	.word	0x00003de0


	//   ....[5]....
        /*0058*/ 	.word	0x00003e10


	//   ....[6]....
        /*005c*/ 	.word	0x00004750


	//   ....[7]....
        /*0060*/ 	.word	0x000047c0


	//   ....[8]....
        /*0064*/ 	.word	0x000048a0


	//   ....[9]....
        /*0068*/ 	.word	0x00004920


	//   ....[10]....
        /*006c*/ 	.word	0x00004a30


	//   ....[11]....
        /*0070*/ 	.word	0x00004ac0


	//   ....[12]....
        /*0074*/ 	.word	0x00004ca0


	//   ....[13]....
        /*0078*/ 	.word	0x00004e00


	//----- nvinfo : EIATTR_COOP_GROUP_MASK_REGIDS
	.align		4
.L_40:
        /*007c*/ 	.byte	0x04, 0x29
        /*007e*/ 	.short	(.L_42 - .L_41)


	//   ....[0]....
.L_41:
        /*0080*/ 	.word	0xffffffff


	//   ....[1]....
        /*0084*/ 	.word	0xffffffff


	//   ....[2]....
        /*0088*/ 	.word	0xffffffff


	//   ....[3]....
        /*008c*/ 	.word	0xffffffff


	//   ....[4]....
        /*0090*/ 	.word	0xffffffff


	//   ....[5]....
        /*0094*/ 	.word	0xffffffff


	//   ....[6]....
        /*0098*/ 	.word	0xffffffff


	//   ....[7]....
        /*009c*/ 	.word	0xffffffff


	//   ....[8]....
        /*00a0*/ 	.word	0xffffffff


	//   ....[9]....
        /*00a4*/ 	.word	0xffffffff


	//   ....[10]....
        /*00a8*/ 	.word	0xffffffff


	//   ....[11]....
        /*00ac*/ 	.word	0xffffffff


	//   ....[12]....
        /*00b0*/ 	.word	0xffffffff


	//   ....[13]....
        /*00b4*/ 	.word	0xffffffff


	//----- nvinfo : EIATTR_COOP_GROUP_INSTR_OFFSETS
	.align		4
.L_42:
        /*00b8*/ 	.byte	0x04, 0x28
        /*00ba*/ 	.short	(.L_44 - .L_43)


	//   ....[0]....
.L_43:
        /*00bc*/ 	.word	0x000000c0


	//   ....[1]....
        /*00c0*/ 	.word	0x00000500


	//   ....[2]....
        /*00c4*/ 	.word	0x000006a0


	//   ....[3]....
        /*00c8*/ 	.word	0x00000830


	//   ....[4]....
        /*00cc*/ 	.word	0x00000920


	//   ....[5]....
        /*00d0*/ 	.word	0x00000a80


	//   ....[6]....
        /*00d4*/ 	.word	0x00000bd0


	//   ....[7]....
        /*00d8*/ 	.word	0x00000e10


	//   ....[8]....
        /*00dc*/ 	.word	0x00001fa0


	//   ....[9]....
        /*00e0*/ 	.word	0x00002e10


	//   ....[10]....
        /*00e4*/ 	.word	0x000032e0


	//   ....[11]....
        /*00e8*/ 	.word	0x00003310


	//   ....[12]....
        /*00ec*/ 	.word	0x00003cc0


	//   ....[13]....
        /*00f0*/ 	.word	0x00003ed0


	//----- nvinfo : EIATTR_VRC_CTA_INIT_COUNT
	.align		4
.L_44:
        /*00f4*/ 	.byte	0x02, 0x4a
        /*00f6*/ 	.byte	0x80
	.zero		1


	//----- nvinfo : EIATTR_SYSCALL_OFFSETS
	.align		4
        /*00f8*/ 	.byte	0x04, 0x46
        /*00fa*/ 	.short	(.L_46 - .L_45)


	//   ....[0]....
.L_45:
        /*00fc*/ 	.word	0x00005880


	//   ....[1]....
        /*0100*/ 	.word	0x000059c0


	//   ....[2]....
        /*0104*/ 	.word	0x00006220


	//   ....[3]....
        /*0108*/ 	.word	0x00007820


	//   ....[4]....
        /*010c*/ 	.word	0x00008dc0


	//   ....[5]....
        /*0110*/ 	.word	0x0000a390


	//----- nvinfo : EIATTR_MBARRIER_INSTR_OFFSETS
	.align		4
.L_46:
        /*0114*/ 	.byte	0x04, 0x39
        /*0116*/ 	.short	(.L_48 - .L_47)


	//   ....[0]....
.L_47:
        /*0118*/ 	.word	0x000005f0
        /*011c*/ 	.word	0x000000ff
        /*0120*/ 	.word	0x00000000
        /*0124*/ 	.short	0x0100
        /*0126*/ 	.byte	0x08
	.zero		1


	//   ....[1]....
        /*0128*/ 	.word	0x00000600
        /*012c*/ 	.word	0x000000ff
        /*0130*/ 	.word	0x00000028
        /*0134*/ 	.short	0x0100
        /*0136*/ 	.byte	0x08
	.zero		1


	//   ....[2]....
        /*0138*/ 	.word	0x00000610
        /*013c*/ 	.word	0x000000ff
        /*0140*/ 	.word	0x00000008
        /*0144*/ 	.short	0x0100
        /*0146*/ 	.byte	0x08
	.zero		1


	//   ....[3]....
        /*0148*/ 	.word	0x00000620
        /*014c*/ 	.word	0x000000ff
        /*0150*/ 	.word	0x00000030
        /*0154*/ 	.short	0x0100
        /*0156*/ 	.byte	0x08
	.zero		1


	//   ....[4]....
        /*0158*/ 	.word	0x00000630
        /*015c*/ 	.word	0x000000ff
        /*0160*/ 	.word	0x00000010
        /*0164*/ 	.short	0x0100
        /*0166*/ 	.byte	0x08
	.zero		1


	//   ....[5]....
        /*0168*/ 	.word	0x00000640
        /*016c*/ 	.word	0x000000ff
        /*0170*/ 	.word	0x00000038
        /*0174*/ 	.short	0x0100
        /*0176*/ 	.byte	0x08
	.zero		1


	//   ....[6]....
        /*0178*/ 	.word	0x00000650
        /*017c*/ 	.word	0x000000ff
        /*0180*/ 	.word	0x00000018
        /*0184*/ 	.short	0x0100
        /*0186*/ 	.byte	0x08
	.zero		1


	//   ....[7]....
        /*0188*/ 	.word	0x00000660
        /*018c*/ 	.word	0x000000ff
        /*0190*/ 	.word	0x00000040
        /*0194*/ 	.short	0x0100
        /*0196*/ 	.byte	0x08
	.zero		1


	//   ....[8]....
        /*0198*/ 	.word	0x00000670
        /*019c*/ 	.word	0x000000ff
        /*01a0*/ 	.word	0x00000020
        /*01a4*/ 	.short	0x0100
        /*01a6*/ 	.byte	0x08
	.zero		1


	//   ....[9]....
        /*01a8*/ 	.word	0x00000680
        /*01ac*/ 	.word	0x000000ff
        /*01b0*/ 	.word	0x00000048
        /*01b4*/ 	.short	0x0100
        /*01b6*/ 	.byte	0x08
	.zero		1


	//   ....[10]....
        /*01b8*/ 	.word	0x000007a0
        /*01bc*/ 	.word	0x000000ff
        /*01c0*/ 	.word	0x00000050
        /*01c4*/ 	.short	0x0100
        /*01c6*/ 	.byte	0x09
	.zero		1


	//   ....[11]....
        /*01c8*/ 	.word	0x000007b0
        /*01cc*/ 	.word	0x000000ff
        /*01d0*/ 	.word	0x00000070
        /*01d4*/ 	.short	0x0100
        /*01d6*/ 	.byte	0x09
	.zero		1


	//   ....[12]....
        /*01d8*/ 	.word	0x000007c0
        /*01dc*/ 	.word	0x000000ff
        /*01e0*/ 	.word	0x00000058
        /*01e4*/ 	.short	0x0100
        /*01e6*/ 	.byte	0x09
	.zero		1


	//   ....[13]....
        /*01e8*/ 	.word	0x000007d0
        /*01ec*/ 	.word	0x000000ff
        /*01f0*/ 	.word	0x00000078
        /*01f4*/ 	.short	0x0100
        /*01f6*/ 	.byte	0x09
	.zero		1


	//   ....[14]....
        /*01f8*/ 	.word	0x000007e0
        /*01fc*/ 	.word	0x000000ff
        /*0200*/ 	.word	0x00000060
        /*0204*/ 	.short	0x0100
        /*0206*/ 	.byte	0x09
	.zero		1


	//   ....[15]....
        /*0208*/ 	.word	0x000007f0
        /*020c*/ 	.word	0x000000ff
        /*0210*/ 	.word	0x00000080
        /*0214*/ 	.short	0x0100
        /*0216*/ 	.byte	0x09
	.zero		1


	//   ....[16]....
        /*0218*/ 	.word	0x00000800
        /*021c*/ 	.word	0x000000ff
        /*0220*/ 	.word	0x00000068
        /*0224*/ 	.short	0x0100
        /*0226*/ 	.byte	0x09
	.zero		1


	//   ....[17]....
        /*0228*/ 	.word	0x00000810
        /*022c*/ 	.word	0x000000ff
        /*0230*/ 	.word	0x00000088
        /*0234*/ 	.short	0x0100
        /*0236*/ 	.byte	0x09
	.zero		1


	//   ....[18]....
        /*0238*/ 	.word	0x000008f0
        /*023c*/ 	.word	0x000000ff
        /*0240*/ 	.word	0x00000090
        /*0244*/ 	.short	0x0100
        /*0246*/ 	.byte	0x08
	.zero		1


	//   ....[19]....
        /*0248*/ 	.word	0x00000900
        /*024c*/ 	.word	0x000000ff
        /*0250*/ 	.word	0x00000098
        /*0254*/ 	.short	0x0100
        /*0256*/ 	.byte	0x08
	.zero		1


	//   ....[20]....
        /*0258*/ 	.word	0x00000a30
        /*025c*/ 	.word	0x000000ff
        /*0260*/ 	.word	0x000000a0
        /*0264*/ 	.short	0x0100
        /*0266*/ 	.byte	0x08
	.zero		1


	//   ....[21]....
        /*0268*/ 	.word	0x00000a40
        /*026c*/ 	.word	0x000000ff
        /*0270*/ 	.word	0x000000b0
        /*0274*/ 	.short	0x0100
        /*0276*/ 	.byte	0x08
	.zero		1


	//   ....[22]....
        /*0278*/ 	.word	0x00000a50
        /*027c*/ 	.word	0x000000ff
        /*0280*/ 	.word	0x000000a8
        /*0284*/ 	.short	0x0100
        /*0286*/ 	.byte	0x08
	.zero		1


	//   ....[23]....
        /*0288*/ 	.word	0x00000a60
        /*028c*/ 	.word	0x000000ff
        /*0290*/ 	.word	0x000000b8
        /*0294*/ 	.short	0x0100
        /*0296*/ 	.byte	0x08
	.zero		1


	//   ....[24]....
        /*0298*/ 	.word	0x00000b80
        /*029c*/ 	.word	0x000000ff
        /*02a0*/ 	.word	0x000000c0
        /*02a4*/ 	.short	0x0100
        /*02a6*/ 	.byte	0x09
	.zero		1


	//   ....[25]....
        /*02a8*/ 	.word	0x00000b90
        /*02ac*/ 	.word	0x000000ff
        /*02b0*/ 	.word	0x000000d0
        /*02b4*/ 	.short	0x0100
        /*02b6*/ 	.byte	0x09
	.zero		1


	//   ....[26]....
        /*02b8*/ 	.word	0x00000ba0
        /*02bc*/ 	.word	0x000000ff
        /*02c0*/ 	.word	0x000000c8
        /*02c4*/ 	.short	0x0100
        /*02c6*/ 	.byte	0x09
	.zero		1


	//   ....[27]....
        /*02c8*/ 	.word	0x00000bb0
        /*02cc*/ 	.word	0x000000ff
        /*02d0*/ 	.word	0x000000d8
        /*02d4*/ 	.short	0x0100
        /*02d6*/ 	.byte	0x09
	.zero		1


	//   ....[28]....
        /*02d8*/ 	.word	0x00000ca0
        /*02dc*/ 	.word	0x000000ff
        /*02e0*/ 	.word	0x000000e0
        /*02e4*/ 	.short	0x0100
        /*02e6*/ 	.byte	0x08
	.zero		1


	//   ....[29]....
        /*02e8*/ 	.word	0x00000cb0
        /*02ec*/ 	.word	0x000000ff
        /*02f0*/ 	.word	0x000000f0
        /*02f4*/ 	.short	0x0100
        /*02f6*/ 	.byte	0x08
	.zero		1


	//   ....[30]....
        /*02f8*/ 	.word	0x00000cc0
        /*02fc*/ 	.word	0x000000ff
        /*0300*/ 	.word	0x000000e8
        /*0304*/ 	.short	0x0100
        /*0306*/ 	.byte	0x08
	.zero		1


	//   ....[31]....
        /*0308*/ 	.word	0x00000cd0
        /*030c*/ 	.word	0x000000ff
        /*0310*/ 	.word	0x000000f8
        /*0314*/ 	.short	0x0100
        /*0316*/ 	.byte	0x08
	.zero		1


	//   ....[32]....
        /*0318*/ 	.word	0x00000dc0
        /*031c*/ 	.word	0x000000ff
        /*0320*/ 	.word	0x00000100
        /*0324*/ 	.short	0x0100
        /*0326*/ 	.byte	0x07
	.zero		1


	//   ....[33]....
        /*0328*/ 	.word	0x000017d0
        /*032c*/ 	.word	0x00000003
        /*0330*/ 	.word	0x000000f0
        /*0334*/ 	.short	0x010a
        /*0336*/ 	.byte	0xff
	.zero		1


	//   ....[34]....
        /*0338*/ 	.word	0x00001800
        /*033c*/ 	.word	0x00000003
        /*0340*/ 	.word	0x000000e0
        /*0344*/ 	.short	0x0101
        /*0346*/ 	.byte	0xff
	.zero		1


	//   ....[35]....
        /*0348*/ 	.word	0x00001900
        /*034c*/ 	.word	0x000000ff
        /*0350*/ 	.word	0x00000028
        /*0354*/ 	.short	0x010a
        /*0356*/ 	.byte	0x08
	.zero		1


	//   ....[36]....
        /*0358*/ 	.word	0x000019c0
        /*035c*/ 	.word	0x000000ff
        /*0360*/ 	.word	0x00000028
        /*0364*/ 	.short	0x010a
        /*0366*/ 	.byte	0x21
	.zero		1


	//   ....[37]....
        /*0368*/ 	.word	0x00001b80
        /*036c*/ 	.word	0x000000ff
        /*0370*/ 	.word	0x00000028
        /*0374*/ 	.short	0x010a
        /*0376*/ 	.byte	0x08
	.zero		1


	//   ....[38]....
        /*0378*/ 	.word	0x00001c60
        /*037c*/ 	.word	0x000000ff
        /*0380*/ 	.word	0x00000098
        /*0384*/ 	.short	0x0101
        /*0386*/ 	.byte	0x06
	.zero		1


	//   ....[39]....
        /*0388*/ 	.word	0x00001c80
        /*038c*/ 	.word	0x000000ff
        /*0390*/ 	.word	0x00000028
        /*0394*/ 	.short	0x010a
        /*0396*/ 	.byte	0x08
	.zero		1


	//   ....[40]....
        /*0398*/ 	.word	0x00001d00
        /*039c*/ 	.word	0x000000ff
        /*03a0*/ 	.word	0x00000028
        /*03a4*/ 	.short	0x010a
        /*03a6*/ 	.byte	0x11
	.zero		1


	//   ....[41]....
        /*03a8*/ 	.word	0x00001e90
        /*03ac*/ 	.word	0x000000ff
        /*03b0*/ 	.word	0x00000028
        /*03b4*/ 	.short	0x010a
        /*03b6*/ 	.byte	0x08
	.zero		1


	//   ....[42]....
        /*03b8*/ 	.word	0x00001fd0
        /*03bc*/ 	.word	0x00000002
        /*03c0*/ 	.word	0x000000a0
        /*03c4*/ 	.short	0x010a
        /*03c6*/ 	.byte	0xff
	.zero		1


	//   ....[43]....
        /*03c8*/ 	.word	0x00002090
        /*03cc*/ 	.word	0x00000002
        /*03d0*/ 	.word	0x00000000
        /*03d4*/ 	.short	0x0101
        /*03d6*/ 	.byte	0xff
	.zero		1


	//   ....[44]....
        /*03d8*/ 	.word	0x000025f0
        /*03dc*/ 	.word	0x000000ff
        /*03e0*/ 	.word	0x00000000
        /*03e4*/ 	.short	0x010a
        /*03e6*/ 	.byte	0x04
	.zero		1


	//   ....[45]....
        /*03e8*/ 	.word	0x00002680
        /*03ec*/ 	.word	0x000000ff
        /*03f0*/ 	.word	0x00000000
        /*03f4*/ 	.short	0x010a
        /*03f6*/ 	.byte	0x04
	.zero		1


	//   ....[46]....
        /*03f8*/ 	.word	0x00002710
        /*03fc*/ 	.word	0x000000ff
        /*0400*/ 	.word	0x00000000
        /*0404*/ 	.short	0x010a
        /*0406*/ 	.byte	0x04
	.zero		1


	//   ....[47]....
        /*0408*/ 	.word	0x000027a0
        /*040c*/ 	.word	0x000000ff
        /*0410*/ 	.word	0x00000000
        /*0414*/ 	.short	0x010a
        /*0416*/ 	.byte	0x04
	.zero		1


	//   ....[48]....
        /*0418*/ 	.word	0x00002840
        /*041c*/ 	.word	0x00000000
        /*0420*/ 	.word	0x00000000
        /*0424*/ 	.short	0x010a
        /*0426*/ 	.byte	0xff
	.zero		1


	//   ....[49]....
        /*0428*/ 	.word	0x00002970
        /*042c*/ 	.word	0x00000000
        /*0430*/ 	.word	0x000000e0
        /*0434*/ 	.short	0x010a
        /*0436*/ 	.byte	0xff
	.zero		1


	//   ....[50]....
        /*0438*/ 	.word	0x000029e0
        /*043c*/ 	.word	0x00000004
        /*0440*/ 	.word	0x00000000
        /*0444*/ 	.short	0x0101
        /*0446*/ 	.byte	0xff
	.zero		1


	//   ....[51]....
        /*0448*/ 	.word	0x00002a00
        /*044c*/ 	.word	0x000000ff
        /*0450*/ 	.word	0x000000b0
        /*0454*/ 	.short	0x010a
        /*0456*/ 	.byte	0x05
	.zero		1


	//   ....[52]....
        /*0458*/ 	.word	0x00002b20
        /*045c*/ 	.word	0x00000000
        /*0460*/ 	.word	0x000000a0
        /*0464*/ 	.short	0x010a
        /*0466*/ 	.byte	0xff
	.zero		1


	//   ....[53]....
        /*0468*/ 	.word	0x00002c20
        /*046c*/ 	.word	0x00000000
        /*0470*/ 	.word	0x00000000
        /*0474*/ 	.short	0x0101
        /*0476*/ 	.byte	0xff
	.zero		1


	//   ....[54]....
        /*0478*/ 	.word	0x00002cb0
        /*047c*/ 	.word	0x000000ff
        /*0480*/ 	.word	0x000000b0
        /*0484*/ 	.short	0x0106
        /*0486*/ 	.byte	0x05
	.zero		1


	//   ....[55]....
        /*0488*/ 	.word	0x00002cd0
        /*048c*/ 	.word	0x000000ff
        /*0490*/ 	.word	0x000000b0
        /*0494*/ 	.short	0x010a
        /*0496*/ 	.byte	0x05
	.zero		1


	//   ....[56]....
        /*0498*/ 	.word	0x00002d60
        /*049c*/ 	.word	0x000000ff
        /*04a0*/ 	.word	0x000000b0
        /*04a4*/ 	.short	0x0106
        /*04a6*/ 	.byte	0x04
	.zero		1


	//   ....[57]....
        /*04a8*/ 	.word	0x00002da0
        /*04ac*/ 	.word	0x00000000
        /*04b0*/ 	.word	0x000000b0
        /*04b4*/ 	.short	0x010a
        /*04b6*/ 	.byte	0xff
	.zero		1


	//   ....[58]....
        /*04b8*/ 	.word	0x00002fe0
        /*04bc*/ 	.word	0x000000ff
        /*04c0*/ 	.word	0x00000008
        /*04c4*/ 	.short	0x010a
        /*04c6*/ 	.byte	0x06
	.zero		1


	//   ....[59]....
        /*04c8*/ 	.word	0x00003000
        /*04cc*/ 	.word	0x000000ff
        /*04d0*/ 	.word	0x00000008
        /*04d4*/ 	.short	0x010a
        /*04d6*/ 	.byte	0x06
	.zero		1


	//   ....[60]....
        /*04d8*/ 	.word	0x00003190
        /*04dc*/ 	.word	0x000000ff
        /*04e0*/ 	.word	0x00000008
        /*04e4*/ 	.short	0x010a
        /*04e6*/ 	.byte	0x06
	.zero		1


	//   ....[61]....
        /*04e8*/ 	.word	0x000031b0
        /*04ec*/ 	.word	0x000000ff
        /*04f0*/ 	.word	0x00000008
        /*04f4*/ 	.short	0x010a
        /*04f6*/ 	.byte	0x06
	.zero		1


	//   ....[62]....
        /*04f8*/ 	.word	0x00003270
        /*04fc*/ 	.word	0x000000ff
        /*0500*/ 	.word	0x00000000
        /*0504*/ 	.short	0x0101
        /*0506*/ 	.byte	0x07
	.zero		1


	//   ....[63]....
        /*0508*/ 	.word	0x00003550
        /*050c*/ 	.word	0x00000000
        /*0510*/ 	.word	0x000000a0
        /*0514*/ 	.short	0x010a
        /*0516*/ 	.byte	0xff
	.zero		1


	//   ....[64]....
        /*0518*/ 	.word	0x00003610
        /*051c*/ 	.word	0x00000000
        /*0520*/ 	.word	0x00000000
        /*0524*/ 	.short	0x0101
        /*0526*/ 	.byte	0xff
	.zero		1


	//   ....[65]....
        /*0528*/ 	.word	0x000036c0
        /*052c*/ 	.word	0x000000ff
        /*0530*/ 	.word	0x00000000
        /*0534*/ 	.short	0x010a
        /*0536*/ 	.byte	0x06
	.zero		1


	//   ....[66]....
        /*0538*/ 	.word	0x000036d0
        /*053c*/ 	.word	0x000000ff
        /*0540*/ 	.word	0x000000d0
        /*0544*/ 	.short	0x010a
        /*0546*/ 	.byte	0x0b
	.zero		1


	//   ....[67]....
        /*0548*/ 	.word	0x00003790
        /*054c*/ 	.word	0x000000ff
        /*0550*/ 	.word	0x00000000
        /*0554*/ 	.short	0x010a
        /*0556*/ 	.byte	0x09
	.zero		1


	//   ....[68]....
        /*0558*/ 	.word	0x000038d0
        /*055c*/ 	.word	0x000000ff
        /*0560*/ 	.word	0x00000000
        /*0564*/ 	.short	0x010a
        /*0566*/ 	.byte	0x06
	.zero		1


	//   ....[69]....
        /*0568*/ 	.word	0x00003ad0
        /*056c*/ 	.word	0x000000ff
        /*0570*/ 	.word	0x00000000
        /*0574*/ 	.short	0x010a
        /*0576*/ 	.byte	0x05
	.zero		1


	//   ....[70]....
        /*0578*/ 	.word	0x00003b70
        /*057c*/ 	.word	0x00000000
        /*0580*/ 	.word	0x00000000
        /*0584*/ 	.short	0x010a
        /*0586*/ 	.byte	0xff
	.zero		1


	//   ....[71]....
        /*0588*/ 	.word	0x00003bb0
        /*058c*/ 	.word	0x00000000
        /*0590*/ 	.word	0x00000000
        /*0594*/ 	.short	0x010a
        /*0596*/ 	.byte	0xff
	.zero		1


	//   ....[72]....
        /*0598*/ 	.word	0x00003c20
        /*059c*/ 	.word	0x000000ff
        /*05a0*/ 	.word	0x00000000
        /*05a4*/ 	.short	0x0101
        /*05a6*/ 	.byte	0x05
	.zero		1


	//   ....[73]....
        /*05a8*/ 	.word	0x00003c60
        /*05ac*/ 	.word	0x000000ff
        /*05b0*/ 	.word	0x00000100
        /*05b4*/ 	.short	0x010a
        /*05b6*/ 	.byte	0x08
	.zero		1


	//   ....[74]....
        /*05b8*/ 	.word	0x00003cb0
        /*05bc*/ 	.word	0x000000ff
        /*05c0*/ 	.word	0x00000000
        /*05c4*/ 	.short	0x0101
        /*05c6*/ 	.byte	0x05
	.zero		1


	//   ....[75]....
        /*05c8*/ 	.word	0x00004100
        /*05cc*/ 	.word	0x00000000
        /*05d0*/ 	.word	0x000000a0
        /*05d4*/ 	.short	0x010a
        /*05d6*/ 	.byte	0xff
	.zero		1


	//   ....[76]....
        /*05d8*/ 	.word	0x000041c0
        /*05dc*/ 	.word	0x00000000
        /*05e0*/ 	.word	0x00000000
        /*05e4*/ 	.short	0x0101
        /*05e6*/ 	.byte	0xff
	.zero		1


	//   ....[77]....
        /*05e8*/ 	.word	0x000044e0
        /*05ec*/ 	.word	0x000000ff
        /*05f0*/ 	.word	0x00000098
        /*05f4*/ 	.short	0x010a
        /*05f6*/ 	.byte	0x07
	.zero		1


	//   ....[78]....
        /*05f8*/ 	.word	0x000046d0
        /*05fc*/ 	.word	0x000000ff
        /*0600*/ 	.word	0x00000070
        /*0604*/ 	.short	0x010a
        /*0606*/ 	.byte	0x07
	.zero		1


	//   ....[79]....
        /*0608*/ 	.word	0x00004840
        /*060c*/ 	.word	0x000000ff
        /*0610*/ 	.word	0x00000050
        /*0614*/ 	.short	0x010b
        /*0616*/ 	.byte	0x07
	.zero		1


	//   ....[80]....
        /*0618*/ 	.word	0x00004850
        /*061c*/ 	.word	0x000000ff
        /*0620*/ 	.word	0x00000000
        /*0624*/ 	.short	0x0101
        /*0626*/ 	.byte	0x08
	.zero		1


	//   ....[81]....
        /*0628*/ 	.word	0x00004870
        /*062c*/ 	.word	0x000000ff
        /*0630*/ 	.word	0x00000078
        /*0634*/ 	.short	0x010a
        /*0636*/ 	.byte	0x07
	.zero		1


	//   ....[82]....
        /*0638*/ 	.word	0x000049d0
        /*063c*/ 	.word	0x000000ff
        /*0640*/ 	.word	0x00000058
        /*0644*/ 	.short	0x010b
        /*0646*/ 	.byte	0x07
	.zero		1


	//   ....[83]....
        /*0648*/ 	.word	0x000049e0
        /*064c*/ 	.word	0x000000ff
        /*0650*/ 	.word	0x00000000
        /*0654*/ 	.short	0x0101
        /*0656*/ 	.byte	0x08
	.zero		1


	//   ....[84]....
        /*0658*/ 	.word	0x000049f0
        /*065c*/ 	.word	0x000000ff
        /*0660*/ 	.word	0x00000080
        /*0664*/ 	.short	0x010a
        /*0666*/ 	.byte	0x07
	.zero		1


	//   ....[85]....
        /*0668*/ 	.word	0x00004b90
        /*066c*/ 	.word	0x000000ff
        /*0670*/ 	.word	0x00000060
        /*0674*/ 	.short	0x010b
        /*0676*/ 	.byte	0x07
	.zero		1


	//   ....[86]....
        /*0678*/ 	.word	0x00004c00
        /*067c*/ 	.word	0x000000ff
        /*0680*/ 	.word	0x00000000
        /*0684*/ 	.short	0x0101
        /*0686*/ 	.byte	0x08
	.zero		1


	//   ....[87]....
        /*0688*/ 	.word	0x00004c30
        /*068c*/ 	.word	0x000000ff
        /*0690*/ 	.word	0x00000088
        /*0694*/ 	.short	0x010a
        /*0696*/ 	.byte	0x07
	.zero		1


	//   ....[88]....
        /*0698*/ 	.word	0x00004e40
        /*069c*/ 	.word	0x000000ff
        /*06a0*/ 	.word	0x00000068
        /*06a4*/ 	.short	0x010b
        /*06a6*/ 	.byte	0x07
	.zero		1


	//   ....[89]....
        /*06a8*/ 	.word	0x00004e60
        /*06ac*/ 	.word	0x000000ff
        /*06b0*/ 	.word	0x00000000
        /*06b4*/ 	.short	0x0101
        /*06b6*/ 	.byte	0x0d
	.zero		1


	//   ....[90]....
        /*06b8*/ 	.word	0x00004e90
        /*06bc*/ 	.word	0x000000ff
        /*06c0*/ 	.word	0x00000070
        /*06c4*/ 	.short	0x010a
        /*06c6*/ 	.byte	0x07
	.zero		1


	//   ....[91]....
        /*06c8*/ 	.word	0x00004eb0
        /*06cc*/ 	.word	0x000000ff
        /*06d0*/ 	.word	0x00000078
        /*06d4*/ 	.short	0x010a
        /*06d6*/ 	.byte	0x07
	.zero		1


	//   ....[92]....
        /*06d8*/ 	.word	0x00004ed0
        /*06dc*/ 	.word	0x000000ff
        /*06e0*/ 	.word	0x00000080
        /*06e4*/ 	.short	0x010a
        /*06e6*/ 	.byte	0x07
	.zero		1


	//   ....[93]....
        /*06e8*/ 	.word	0x00004f10
        /*06ec*/ 	.word	0x00000000
        /*06f0*/ 	.word	0x00000088
        /*06f4*/ 	.short	0x010a
        /*06f6*/ 	.byte	0xff
	.zero		1


	//   ....[94]....
        /*06f8*/ 	.word	0x00005250
        /*06fc*/ 	.word	0x00000000
        /*0700*/ 	.word	0x000000a0
        /*0704*/ 	.short	0x010a
        /*0706*/ 	.byte	0xff
	.zero		1


	//   ....[95]....
        /*0708*/ 	.word	0x00005360
        /*070c*/ 	.word	0x00000000
        /*0710*/ 	.word	0x00000000
        /*0714*/ 	.short	0x0101
        /*0716*/ 	.byte	0xff
	.zero		1


	//   ....[96]....
        /*0718*/ 	.word	0x00005dc0
        /*071c*/ 	.word	0x00000003
        /*0720*/ 	.word	0x00000050
        /*0724*/ 	.short	0x010a
        /*0726*/ 	.byte	0xff
	.zero		1


	//   ....[97]....
        /*0728*/ 	.word	0x00005e00
        /*072c*/ 	.word	0x000000ab
        /*0730*/ 	.word	0x000000c0
        /*0734*/ 	.short	0x010a
        /*0736*/ 	.byte	0xff
	.zero		1


	//   ....[98]....
        /*0738*/ 	.word	0x00005f40
        /*073c*/ 	.word	0x00000003
        /*0740*/ 	.word	0x00000050
        /*0744*/ 	.short	0x010a
        /*0746*/ 	.byte	0xff
	.zero		1


	//   ....[99]....
        /*0748*/ 	.word	0x00006080
        /*074c*/ 	.word	0x00000000
        /*0750*/ 	.word	0x00000000
        /*0754*/ 	.short	0x0101
        /*0756*/ 	.byte	0xff
	.zero		1


	//   ....[100]....
        /*0758*/ 	.word	0x00006100
        /*075c*/ 	.word	0x000000ab
        /*0760*/ 	.word	0x000000c0
        /*0764*/ 	.short	0x010a
        /*0766*/ 	.byte	0xff
	.zero		1


	//   ....[101]....
        /*0768*/ 	.word	0x00007490
        /*076c*/ 	.word	0x00000075
        /*0770*/ 	.word	0x00000050
        /*0774*/ 	.short	0x010a
        /*0776*/ 	.byte	0xff
	.zero		1


	//   ....[102]....
        /*0778*/ 	.word	0x00007560
        /*077c*/ 	.word	0x00000075
        /*0780*/ 	.word	0x00000050
        /*0784*/ 	.short	0x010a
        /*0786*/ 	.byte	0xff
	.zero		1


	//   ....[103]....
        /*0788*/ 	.word	0x000076a0
        /*078c*/ 	.word	0x00000000
        /*0790*/ 	.word	0x00000000
        /*0794*/ 	.short	0x0101
        /*0796*/ 	.byte	0xff
	.zero		1


	//   ....[104]....
        /*0798*/ 	.word	0x00008a30
        /*079c*/ 	.word	0x00000000
        /*07a0*/ 	.word	0x00000050
        /*07a4*/ 	.short	0x010a
        /*07a6*/ 	.byte	0xff
	.zero		1


	//   ....[105]....
        /*07a8*/ 	.word	0x00008b00
        /*07ac*/ 	.word	0x00000000
        /*07b0*/ 	.word	0x00000050
        /*07b4*/ 	.short	0x010a
        /*07b6*/ 	.byte	0xff
	.zero		1


	//   ....[106]....
        /*07b8*/ 	.word	0x00008c40
        /*07bc*/ 	.word	0x00000000
        /*07c0*/ 	.word	0x00000000
        /*07c4*/ 	.short	0x0101
        /*07c6*/ 	.byte	0xff
	.zero		1


	//   ....[107]....
        /*07c8*/ 	.word	0x0000a000
        /*07cc*/ 	.word	0x00000000
        /*07d0*/ 	.word	0x00000050
        /*07d4*/ 	.short	0x010a
        /*07d6*/ 	.byte	0xff
	.zero		1


	//   ....[108]....
        /*07d8*/ 	.word	0x0000a0d0
        /*07dc*/ 	.word	0x00000000
        /*07e0*/ 	.word	0x00000050
        /*07e4*/ 	.short	0x010a
        /*07e6*/ 	.byte	0xff
	.zero		1


	//   ....[109]....
        /*07e8*/ 	.word	0x0000a210
        /*07ec*/ 	.word	0x00000000
        /*07f0*/ 	.word	0x00000000
        /*07f4*/ 	.short	0x0101
        /*07f6*/ 	.byte	0xff
	.zero		1


	//   ....[110]....
        /*07f8*/ 	.word	0x0000a510
        /*07fc*/ 	.word	0x000000ab
        /*0800*/ 	.word	0x00000000
        /*0804*/ 	.short	0x0101
        /*0806*/ 	.byte	0xff
	.zero		1


	//   ....[111]....
        /*0808*/ 	.word	0x0000b780
        /*080c*/ 	.word	0x00000003
        /*0810*/ 	.word	0x000000f0
        /*0814*/ 	.short	0x010a
        /*0816*/ 	.byte	0xff
	.zero		1


	//   ....[112]....
        /*0818*/ 	.word	0x0000b7e0
        /*081c*/ 	.word	0x00000002
        /*0820*/ 	.word	0x00000028
        /*0824*/ 	.short	0x010a
        /*0826*/ 	.byte	0xff
	.zero		1


	//   ....[113]....
        /*0828*/ 	.word	0x0000b840
        /*082c*/ 	.word	0x00000002
        /*0830*/ 	.word	0x00000028
        /*0834*/ 	.short	0x010a
        /*0836*/ 	.byte	0xff
	.zero		1


	//   ....[114]....
        /*0838*/ 	.word	0x0000b890
        /*083c*/ 	.word	0x00000002
        /*0840*/ 	.word	0x000000a0
        /*0844*/ 	.short	0x010a
        /*0846*/ 	.byte	0xff
	.zero		1


	//   ....[115]....
        /*0848*/ 	.word	0x0000b8f0
        /*084c*/ 	.word	0x00000000
        /*0850*/ 	.word	0x00000000
        /*0854*/ 	.short	0x010a
        /*0856*/ 	.byte	0xff
	.zero		1


	//   ....[116]....
        /*0858*/ 	.word	0x0000b950
        /*085c*/ 	.word	0x00000000
        /*0860*/ 	.word	0x00000000
        /*0864*/ 	.short	0x010a
        /*0866*/ 	.byte	0xff
	.zero		1


	//   ....[117]....
        /*0868*/ 	.word	0x0000b9b0
        /*086c*/ 	.word	0x00000000
        /*0870*/ 	.word	0x00000000
        /*0874*/ 	.short	0x010a
        /*0876*/ 	.byte	0xff
	.zero		1


	//   ....[118]....
        /*0878*/ 	.word	0x0000ba10
        /*087c*/ 	.word	0x00000000
        /*0880*/ 	.word	0x00000000
        /*0884*/ 	.short	0x010a
        /*0886*/ 	.byte	0xff
	.zero		1


	//   ....[119]....
        /*0888*/ 	.word	0x0000ba60
        /*088c*/ 	.word	0x00000000
        /*0890*/ 	.word	0x000000e0
        /*0894*/ 	.short	0x010a
        /*0896*/ 	.byte	0xff
	.zero		1


	//   ....[120]....
        /*0898*/ 	.word	0x0000bac0
        /*089c*/ 	.word	0x00000000
        /*08a0*/ 	.word	0x000000b0
        /*08a4*/ 	.short	0x010a
        /*08a6*/ 	.byte	0xff
	.zero		1


	//   ....[121]....
        /*08a8*/ 	.word	0x0000bb10
        /*08ac*/ 	.word	0x00000000
        /*08b0*/ 	.word	0x000000a0
        /*08b4*/ 	.short	0x010a
        /*08b6*/ 	.byte	0xff
	.zero		1


	//   ....[122]....
        /*08b8*/ 	.word	0x0000bb70
        /*08bc*/ 	.word	0x00000000
        /*08c0*/ 	.word	0x000000b0
        /*08c4*/ 	.short	0x010a
        /*08c6*/ 	.byte	0xff
	.zero		1


	//   ....[123]....
        /*08c8*/ 	.word	0x0000bbd0
        /*08cc*/ 	.word	0x00000004
        /*08d0*/ 	.word	0x00000008
        /*08d4*/ 	.short	0x010a
        /*08d6*/ 	.byte	0xff
	.zero		1


	//   ....[124]....
        /*08d8*/ 	.word	0x0000bcb0
        /*08dc*/ 	.word	0x00000002
        /*08e0*/ 	.word	0x00000008
        /*08e4*/ 	.short	0x010a
        /*08e6*/ 	.byte	0xff
	.zero		1


	//   ....[125]....
        /*08e8*/ 	.word	0x0000bd00
        /*08ec*/ 	.word	0x00000000
        /*08f0*/ 	.word	0x000000a0
        /*08f4*/ 	.short	0x010a
        /*08f6*/ 	.byte	0xff
	.zero		1


	//   ....[126]....
        /*08f8*/ 	.word	0x0000bd60
        /*08fc*/ 	.word	0x00000000
        /*0900*/ 	.word	0x000000d0
        /*0904*/ 	.short	0x010a
        /*0906*/ 	.byte	0xff
	.zero		1


	//   ....[127]....
        /*0908*/ 	.word	0x0000bdc0
        /*090c*/ 	.word	0x00000000
        /*0910*/ 	.word	0x00000000
        /*0914*/ 	.short	0x010a
        /*0916*/ 	.byte	0xff
	.zero		1


	//   ....[128]....
        /*0918*/ 	.word	0x0000be20
        /*091c*/ 	.word	0x00000000
        /*0920*/ 	.word	0x00000000
        /*0924*/ 	.short	0x010a
        /*0926*/ 	.byte	0xff
	.zero		1


	//   ....[129]....
        /*0928*/ 	.word	0x0000be80
        /*092c*/ 	.word	0x00000000
        /*0930*/ 	.word	0x00000100
        /*0934*/ 	.short	0x010a
        /*0936*/ 	.byte	0xff
	.zero		1


	//   ....[130]....
        /*0938*/ 	.word	0x0000bed0
        /*093c*/ 	.word	0x00000000
        /*0940*/ 	.word	0x000000a0
        /*0944*/ 	.short	0x010a
        /*0946*/ 	.byte	0xff
	.zero		1


	//   ....[131]....
        /*0948*/ 	.word	0x0000bf30
        /*094c*/ 	.word	0x00000000
        /*0950*/ 	.word	0x00000098
        /*0954*/ 	.short	0x010a
        /*0956*/ 	.byte	0xff
	.zero		1


	//   ....[132]....
        /*0958*/ 	.word	0x0000bf90
        /*095c*/ 	.word	0x00000003
        /*0960*/ 	.word	0x00000070
        /*0964*/ 	.short	0x010a
        /*0966*/ 	.byte	0xff
	.zero		1


	//   ....[133]....
        /*0968*/ 	.word	0x0000bff0
        /*096c*/ 	.word	0x00000003
        /*0970*/ 	.word	0x00000078
        /*0974*/ 	.short	0x010a
        /*0976*/ 	.byte	0xff
	.zero		1


	//   ....[134]....
        /*0978*/ 	.word	0x0000c050
        /*097c*/ 	.word	0x00000003
        /*0980*/ 	.word	0x00000080
        /*0984*/ 	.short	0x010a
        /*0986*/ 	.byte	0xff
	.zero		1


	//   ....[135]....
        /*0988*/ 	.word	0x0000c0b0
        /*098c*/ 	.word	0x00000003
        /*0990*/ 	.word	0x00000088
        /*0994*/ 	.short	0x010a
        /*0996*/ 	.byte	0xff
	.zero		1


	//   ....[136]....
        /*0998*/ 	.word	0x0000c110
        /*099c*/ 	.word	0x00000000
        /*09a0*/ 	.word	0x00000070
        /*09a4*/ 	.short	0x010a
        /*09a6*/ 	.byte	0xff
	.zero		1


	//   ....[137]....
        /*09a8*/ 	.word	0x0000c170
        /*09ac*/ 	.word	0x00000000
        /*09b0*/ 	.word	0x00000078
        /*09b4*/ 	.short	0x010a
        /*09b6*/ 	.byte	0xff
	.zero		1


	//   ....[138]....
        /*09b8*/ 	.word	0x0000c1d0
        /*09bc*/ 	.word	0x00000000
        /*09c0*/ 	.word	0x00000080
        /*09c4*/ 	.short	0x010a
        /*09c6*/ 	.byte	0xff
	.zero		1


	//   ....[139]....
        /*09c8*/ 	.word	0x0000c220
        /*09cc*/ 	.word	0x00000000
        /*09d0*/ 	.word	0x000000a0
        /*09d4*/ 	.short	0x010a
        /*09d6*/ 	.byte	0xff
	.zero		1


	//   ....[140]....
        /*09d8*/ 	.word	0x0000c270
        /*09dc*/ 	.word	0x00000003
        /*09e0*/ 	.word	0x00000050
        /*09e4*/ 	.short	0x010a
        /*09e6*/ 	.byte	0xff
	.zero		1


	//   ....[141]....
        /*09e8*/ 	.word	0x0000c2c0
        /*09ec*/ 	.word	0x000000ab
        /*09f0*/ 	.word	0x000000c0
        /*09f4*/ 	.short	0x010a
        /*09f6*/ 	.byte	0xff
	.zero		1


	//   ....[142]....
        /*09f8*/ 	.word	0x0000c310
        /*09fc*/ 	.word	0x00000075
        /*0a00*/ 	.word	0x00000050
        /*0a04*/ 	.short	0x010a
        /*0a06*/ 	.byte	0xff
	.zero		1


	//   ....[143]....
        /*0a08*/ 	.word	0x0000c360
        /*0a0c*/ 	.word	0x00000000
        /*0a10*/ 	.word	0x00000050
        /*0a14*/ 	.short	0x010a
        /*0a16*/ 	.byte	0xff
	.zero		1


	//   ....[144]....
        /*0a18*/ 	.word	0x0000c3b0
        /*0a1c*/ 	.word	0x00000000
        /*0a20*/ 	.word	0x00000050
        /*0a24*/ 	.short	0x010a
        /*0a26*/ 	.byte	0xff
	.zero		1


	//----- nvinfo : EIATTR_NUM_MBARRIERS
	.align		4
.L_48:
        /*0a28*/ 	.byte	0x03, 0x38
        /*0a2a*/ 	.short	0x0021


	//----- nvinfo : EIATTR_EXIT_INSTR_OFFSETS
	.align		4
        /*0a2c*/ 	.byte	0x04, 0x1c
        /*0a2e*/ 	.short	(.L_50 - .L_49)


	//   ....[0]....
.L_49:
        /*0a30*/ 	.word	0x00002870


	//   ....[1]....
        /*0a34*/ 	.word	0x00002d70


	//   ....[2]....
        /*0a38*/ 	.word	0x00002dd0


	//   ....[3]....
        /*0a3c*/ 	.word	0x00003ee0


	//   ....[4]....
        /*0a40*/ 	.word	0x00004f40


	//   ....[5]....
        /*0a44*/ 	.word	0x00004f80


	//   ....[6]....
        /*0a48*/ 	.word	0x0000b770


	//----- nvinfo : EIATTR_MAX_THREADS
	.align		4
.L_50:
        /*0a4c*/ 	.byte	0x04, 0x05
        /*0a4e*/ 	.short	(.L_52 - .L_51)
.L_51:
        /*0a50*/ 	.word	0x00000100
        /*0a54*/ 	.word	0x00000001
        /*0a58*/ 	.word	0x00000001


	//----- nvinfo : EIATTR_CRS_STACK_SIZE
	.align		4
.L_52:
        /*0a5c*/ 	.byte	0x04, 0x1e
        /*0a5e*/ 	.short	(.L_54 - .L_53)
.L_53:
        /*0a60*/ 	.word	0x00000000


	//----- nvinfo : EIATTR_CBANK_PARAM_SIZE
	.align		4
.L_54:
        /*0a64*/ 	.byte	0x03, 0x19
        /*0a66*/ 	.short	0x0800


	//----- nvinfo : EIATTR_PARAM_CBANK
	.align		4
        /*0a68*/ 	.byte	0x04, 0x0a
        /*0a6a*/ 	.short	(.L_56 - .L_55)
	.align		4
.L_55:
        /*0a6c*/ 	.word	index@(.nv.constant0._ZN7cutlass13device_kernelINS_4gemm6kernel13GemmUniversalIN4cute5tupleIJiiiiEEENS1_10collective13CollectiveMmaINS1_35MainloopSm100TmaUmmaWarpSpecializedILi5ELi2ELi2ENS5_IJNS4_1CILi2EEENSA_ILi1EEESC_EEEEENS5_IJNSA_ILi256EEESF_NSA_ILi32EEEEEEaNS5_IJlSC_lEEEaSI_NS4_8TiledMMAINS4_8MMA_AtomIJNS4_21SM100_MMA_S8_2x1SM_SSIaaiLi256ELi256ELNS4_4UMMA5MajorE0ELSN_0ELNSM_8SaturateE0EEEEEENS4_6LayoutINS5_IJSC_SC_SC_EEENS5_IJNSA_ILi0EEEST_ST_EEEEENS5_IJNS4_10UnderscoreESW_SW_EEEEENS4_18SM100_TMA_2SM_LOADENS4_14ComposedLayoutINS4_7SwizzleILi1ELi4ELi3EEENS4_18smem_ptr_flag_bitsILi8EEENSR_INS5_IJNSA_ILi8EEESG_EEENS5_IJSG_SC_EEEEEEEvNS4_8identityESZ_S19_vS1A_EENS_8epilogue10collective18CollectiveEpilogueINS1C_23Sm100TmaWarpSpecializedILi4ELi2ELi64ELb0ELb0EEEJNS5_IJNSA_ILi128EEESF_SG_EEENS5_IJNSR_IS1H_SC_EENSR_INSA_ILi64EEESC_EEEEEaSI_aSI_NS1C_6fusion15FusionCallbacksIS1G_NS1N_17LinearCombinationIaiaiLNS_15FloatRoundStyleE2EEES1I_S1M_JEEENS4_5SM1004TMEM4LOAD26SM100_TMEM_LOAD_32dp32b64xENS4_13SM90_TMA_LOADENS10_INS11_ILi2ELi4ELi3EEES14_NSR_INS5_IJS15_S1K_EEENS5_IJS1K_SC_EEEEEEENS4_39AutoVectorizingCopyWithAssumedAlignmentILi128EEENS4_14SM90_TMA_STOREES22_S24_S24_EEEvvEEEEvNT_6ParamsE)
        /*0a70*/ 	.short	0x0380
        /*0a72*/ 	.short	0x0800


	//----- nvinfo : EIATTR_SW_WAR
	.align		4
.L_56:
        /*0a74*/ 	.byte	0x04, 0x36
        /*0a76*/ 	.short	(.L_58 - .L_57)
.L_57:
        /*0a78*/ 	.word	0x00000008
.L_58:


//--------------------- .nv.callgraph             --------------------------
	.section	.nv.callgraph,"",@"SHT_CUDA_CALLGRAPH"
	.align	4
	.sectionentsize	8
	.align		4
        /*0000*/ 	.word	0x00000000
	.align		4
        /*0004*/ 	.word	0xffffffff
	.align		4
        /*0008*/ 	.word	index@(_ZN7cutlass13device_kernelINS_4gemm6kernel13GemmUniversalIN4cute5tupleIJiiiiEEENS1_10collective13CollectiveMmaINS1_35MainloopSm100TmaUmmaWarpSpecializedILi5ELi2ELi2ENS5_IJNS4_1CILi2EEENSA_ILi1EEESC_EEEEENS5_IJNSA_ILi256EEESF_NSA_ILi32EEEEEEaNS5_IJlSC_lEEEaSI_NS4_8TiledMMAINS4_8MMA_AtomIJNS4_21SM100_MMA_S8_2x1SM_SSIaaiLi256ELi256ELNS4_4UMMA5MajorE0ELSN_0ELNSM_8SaturateE0EEEEEENS4_6LayoutINS5_IJSC_SC_SC_EEENS5_IJNSA_ILi0EEEST_ST_EEEEENS5_IJNS4_10UnderscoreESW_SW_EEEEENS4_18SM100_TMA_2SM_LOADENS4_14ComposedLayoutINS4_7SwizzleILi1ELi4ELi3EEENS4_18smem_ptr_flag_bitsILi8EEENSR_INS5_IJNSA_ILi8EEESG_EEENS5_IJSG_SC_EEEEEEEvNS4_8identityESZ_S19_vS1A_EENS_8epilogue10collective18CollectiveEpilogueINS1C_23Sm100TmaWarpSpecializedILi4ELi2ELi64ELb0ELb0EEEJNS5_IJNSA_ILi128EEESF_SG_EEENS5_IJNSR_IS1H_SC_EENSR_INSA_ILi64EEESC_EEEEEaSI_aSI_NS1C_6fusion15FusionCallbacksIS1G_NS1N_17LinearCombinationIaiaiLNS_15FloatRoundStyleE2EEES1I_S1M_JEEENS4_5SM1004TMEM4LOAD26SM100_TMEM_LOAD_32dp32b64xENS4_13SM90_TMA_LOADENS10_INS11_ILi2ELi4ELi3EEES14_NSR_INS5_IJS15_S1K_EEENS5_IJS1K_SC_EEEEEEENS4_39AutoVectorizingCopyWithAssumedAlignmentILi128EEENS4_14SM90_TMA_STOREES22_S24_S24_EEEvvEEEEvNT_6ParamsE)
	.align		4
        /*000c*/ 	.word	index@(__assertfail)
	.align		4
        /*0010*/ 	.word	0x00000000
	.align		4
        /*0014*/ 	.word	0xfffffffe
	.align		4
        /*0018*/ 	.word	0x00000000
	.align		4
        /*001c*/ 	.word	0xfffffffd
	.align		4
        /*0020*/ 	.word	0x00000000
	.align		4
        /*0024*/ 	.word	0xfffffffc


//--------------------- .nv.constant4             --------------------------
	.section	.nv.constant4,"a",@progbits
	.align	8
	.align		8
.nv.constant4:
        /*0000*/ 	.dword	__assertfail
	.align		8
        /*0008*/ 	.dword	__unnamed_1
	.align		8
        /*0010*/ 	.dword	__unnamed_2
	.align		8
        /*0018*/ 	.dword	__unnamed_3
	.align		8
        /*0020*/ 	.dword	_ZN40_INTERNAL_d9238acd_4_k_cu_de4d2d2b_100094cuda3std3__45__cpo5beginE
	.align		8
        /*0028*/ 	.dword	_ZN40_INTERNAL_d9238acd_4_k_cu_de4d2d2b_100094cuda3std3__45__cpo3endE
	.align		8
        /*0030*/ 	.dword	_ZN40_INTERNAL_d9238acd_4_k_cu_de4d2d2b_100094cuda3std3__45__cpo6cbeginE
	.align		8
        /*0038*/ 	.dword	_ZN40_INTERNAL_d9238acd_4_k_cu_de4d2d2b_100094cuda3std3__45__cpo4cendE
	.align		8
        /*0040*/ 	.dword	_ZN40_INTERNAL_d9238acd_4_k_cu_de4d2d2b_100094cuda3std3__442_GLOBAL__N__d9238acd_4_k_cu_de4d2d2b_100096ignoreE
	.align		8
        /*0048*/ 	.dword	_ZN40_INTERNAL_d9238acd_4_k_cu_de4d2d2b_100094cuda3std3__419piecewise_constructE
	.align		8
        /*0050*/ 	.dword	_ZN40_INTERNAL_d9238acd_4_k_cu_de4d2d2b_100094cuda3std3__48in_placeE
	.align		8
        /*0058*/ 	.dword	_ZN40_INTERNAL_d9238acd_4_k_cu_de4d2d2b_100094cuda3std6ranges3__45__cpo4swapE
	.align		8
        /*0060*/ 	.dword	_ZN40_INTERNAL_d9238acd_4_k_cu_de4d2d2b_100094cuda3std6ranges3__45__cpo9iter_moveE
	.align		8
        /*0068*/ 	.dword	_ZN40_INTERNAL_d9238acd_4_k_cu_de4d2d2b_100094cute7productE
	.align		8
        /*0070*/ 	.dword	_ZN40_INTERNAL_d9238acd_4_k_cu_de4d2d2b_100094cute1_E
	.align		8
        /*0078*/ 	.dword	$str$25
	.align		8
        /*0080*/ 	.dword	$str$26
	.align		8
        /*0088*/ 	.dword	$str$27
	.align		8
        /*0090*/ 	.dword	$str$28


//--------------------- .text._ZN7cutlass13device_kernelINS_4gemm6kernel13GemmUniversalIN4cute5tupleIJiiiiEEENS1_10collective13CollectiveMmaINS1_35MainloopSm100TmaUmmaWarpSpecializedILi5ELi2ELi2ENS5_IJNS4_1CILi2EEENSA_ILi1EEESC_EEEEENS5_IJNSA_ILi256EEESF_NSA_ILi32EEEEEEaNS5_IJlSC_lEEEaSI_NS4_8TiledMMAINS4_8MMA_AtomIJNS4_21SM100_MMA_S8_2x1SM_SSIaaiLi256ELi256ELNS4_4UMMA5MajorE0ELSN_0ELNSM_8SaturateE0EEEEEENS4_6LayoutINS5_IJSC_SC_SC_EEENS5_IJNSA_ILi0EEEST_ST_EEEEENS5_IJNS4_10UnderscoreESW_SW_EEEEENS4_18SM100_TMA_2SM_LOADENS4_14ComposedLayoutINS4_7SwizzleILi1ELi4ELi3EEENS4_18smem_ptr_flag_bitsILi8EEENSR_INS5_IJNSA_ILi8EEESG_EEENS5_IJSG_SC_EEEEEEEvNS4_8identityESZ_S19_vS1A_EENS_8epilogue10collective18CollectiveEpilogueINS1C_23Sm100TmaWarpSpecializedILi4ELi2ELi64ELb0ELb0EEEJNS5_IJNSA_ILi128EEESF_SG_EEENS5_IJNSR_IS1H_SC_EENSR_INSA_ILi64EEESC_EEEEEaSI_aSI_NS1C_6fusion15FusionCallbacksIS1G_NS1N_17LinearCombinationIaiaiLNS_15FloatRoundStyleE2EEES1I_S1M_JEEENS4_5SM1004TMEM4LOAD26SM100_TMEM_LOAD_32dp32b64xENS4_13SM90_TMA_LOADENS10_INS11_ILi2ELi4ELi3EEES14_NSR_INS5_IJS15_S1K_EEENS5_IJS1K_SC_EEEEEEENS4_39AutoVectorizingCopyWithAssumedAlignmentILi128EEENS4_14SM90_TMA_STOREES22_S24_S24_EEEvvEEEEvNT_6ParamsE --------------------------
	.section	.text._ZN7cutlass13device_kernelINS_4gemm6kernel13GemmUniversalIN4cute5tupleIJiiiiEEENS1_10collective13CollectiveMmaINS1_35MainloopSm100TmaUmmaWarpSpecializedILi5ELi2ELi2ENS5_IJNS4_1CILi2EEENSA_ILi1EEESC_EEEEENS5_IJNSA_ILi256EEESF_NSA_ILi32EEEEEEaNS5_IJlSC_lEEEaSI_NS4_8TiledMMAINS4_8MMA_AtomIJNS4_21SM100_MMA_S8_2x1SM_SSIaaiLi256ELi256ELNS4_4UMMA5MajorE0ELSN_0ELNSM_8SaturateE0EEEEEENS4_6LayoutINS5_IJSC_SC_SC_EEENS5_IJNSA_ILi0EEEST_ST_EEEEENS5_IJNS4_10UnderscoreESW_SW_EEEEENS4_18SM100_TMA_2SM_LOADENS4_14ComposedLayoutINS4_7SwizzleILi1ELi4ELi3EEENS4_18smem_ptr_flag_bitsILi8EEENSR_INS5_IJNSA_ILi8EEESG_EEENS5_IJSG_SC_EEEEEEEvNS4_8identityESZ_S19_vS1A_EENS_8epilogue10collective18CollectiveEpilogueINS1C_23Sm100TmaWarpSpecializedILi4ELi2ELi64ELb0ELb0EEEJNS5_IJNSA_ILi128EEESF_SG_EEENS5_IJNSR_IS1H_SC_EENSR_INSA_ILi64EEESC_EEEEEaSI_aSI_NS1C_6fusion15FusionCallbacksIS1G_NS1N_17LinearCombinationIaiaiLNS_15FloatRoundStyleE2EEES1I_S1M_JEEENS4_5SM1004TMEM4LOAD26SM100_TMEM_LOAD_32dp32b64xENS4_13SM90_TMA_LOADENS10_INS11_ILi2ELi4ELi3EEES14_NSR_INS5_IJS15_S1K_EEENS5_IJS1K_SC_EEEEEEENS4_39AutoVectorizingCopyWithAssumedAlignmentILi128EEENS4_14SM90_TMA_STOREES22_S24_S24_EEEvvEEEEvNT_6ParamsE,"ax",@progbits
	.align	128
.text._ZN7cutlass13device_kernelINS_4gemm6kernel13GemmUniversalIN4cute5tupleIJiiiiEEENS1_10collective13CollectiveMmaINS1_35MainloopSm100TmaUmmaWarpSpecializedILi5ELi2ELi2ENS5_IJNS4_1CILi2EEENSA_ILi1EEESC_EEEEENS5_IJNSA_ILi256EEESF_NSA_ILi32EEEEEEaNS5_IJlSC_lEEEaSI_NS4_8TiledMMAINS4_8MMA_AtomIJNS4_21SM100_MMA_S8_2x1SM_SSIaaiLi256ELi256ELNS4_4UMMA5MajorE0ELSN_0ELNSM_8SaturateE0EEEEEENS4_6LayoutINS5_IJSC_SC_SC_EEENS5_IJNSA_ILi0EEEST_ST_EEEEENS5_IJNS4_10UnderscoreESW_SW_EEEEENS4_18SM100_TMA_2SM_LOADENS4_14ComposedLayoutINS4_7SwizzleILi1ELi4ELi3EEENS4_18smem_ptr_flag_bitsILi8EEENSR_INS5_IJNSA_ILi8EEESG_EEENS5_IJSG_SC_EEEEEEEvNS4_8identityESZ_S19_vS1A_EENS_8epilogue10collective18CollectiveEpilogueINS1C_23Sm100TmaWarpSpecializedILi4ELi2ELi64ELb0ELb0EEEJNS5_IJNSA_ILi128EEESF_SG_EEENS5_IJNSR_IS1H_SC_EENSR_INSA_ILi64EEESC_EEEEEaSI_aSI_NS1C_6fusion15FusionCallbacksIS1G_NS1N_17LinearCombinationIaiaiLNS_15FloatRoundStyleE2EEES1I_S1M_JEEENS4_5SM1004TMEM4LOAD26SM100_TMEM_LOAD_32dp32b64xENS4_13SM90_TMA_LOADENS10_INS11_ILi2ELi4ELi3EEES14_NSR_INS5_IJS15_S1K_EEENS5_IJS1K_SC_EEEEEEENS4_39AutoVectorizingCopyWithAssumedAlignmentILi128EEENS4_14SM90_TMA_STOREES22_S24_S24_EEEvvEEEEvNT_6ParamsE:
        .type           _ZN7cutlass13device_kernelINS_4gemm6kernel13GemmUniversalIN4cute5tupleIJiiiiEEENS1_10collective13CollectiveMmaINS1_35MainloopSm100TmaUmmaWarpSpecializedILi5ELi2ELi2ENS5_IJNS4_1CILi2EEENSA_ILi1EEESC_EEEEENS5_IJNSA_ILi256EEESF_NSA_ILi32EEEEEEaNS5_IJlSC_lEEEaSI_NS4_8TiledMMAINS4_8MMA_AtomIJNS4_21SM100_MMA_S8_2x1SM_SSIaaiLi256ELi256ELNS4_4UMMA5MajorE0ELSN_0ELNSM_8SaturateE0EEEEEENS4_6LayoutINS5_IJSC_SC_SC_EEENS5_IJNSA_ILi0EEEST_ST_EEEEENS5_IJNS4_10UnderscoreESW_SW_EEEEENS4_18SM100_TMA_2SM_LOADENS4_14ComposedLayoutINS4_7SwizzleILi1ELi4ELi3EEENS4_18smem_ptr_flag_bitsILi8EEENSR_INS5_IJNSA_ILi8EEESG_EEENS5_IJSG_SC_EEEEEEEvNS4_8identityESZ_S19_vS1A_EENS_8epilogue10collective18CollectiveEpilogueINS1C_23Sm100TmaWarpSpecializedILi4ELi2ELi64ELb0ELb0EEEJNS5_IJNSA_ILi128EEESF_SG_EEENS5_IJNSR_IS1H_SC_EENSR_INSA_ILi64EEESC_EEEEEaSI_aSI_NS1C_6fusion15FusionCallbacksIS1G_NS1N_17LinearCombinationIaiaiLNS_15FloatRoundStyleE2EEES1I_S1M_JEEENS4_5SM1004TMEM4LOAD26SM100_TMEM_LOAD_32dp32b64xENS4_13SM90_TMA_LOADENS10_INS11_ILi2ELi4ELi3EEES14_NSR_INS5_IJS15_S1K_EEENS5_IJS1K_SC_EEEEEEENS4_39AutoVectorizingCopyWithAssumedAlignmentILi128EEENS4_14SM90_TMA_STOREES22_S24_S24_EEEvvEEEEvNT_6ParamsE,@function
        .size           _ZN7cutlass13device_kernelINS_4gemm6kernel13GemmUniversalIN4cute5tupleIJiiiiEEENS1_10collective13CollectiveMmaINS1_35MainloopSm100TmaUmmaWarpSpecializedILi5ELi2ELi2ENS5_IJNS4_1CILi2EEENSA_ILi1EEESC_EEEEENS5_IJNSA_ILi256EEESF_NSA_ILi32EEEEEEaNS5_IJlSC_lEEEaSI_NS4_8TiledMMAINS4_8MMA_AtomIJNS4_21SM100_MMA_S8_2x1SM_SSIaaiLi256ELi256ELNS4_4UMMA5MajorE0ELSN_0ELNSM_8SaturateE0EEEEEENS4_6LayoutINS5_IJSC_SC_SC_EEENS5_IJNSA_ILi0EEEST_ST_EEEEENS5_IJNS4_10UnderscoreESW_SW_EEEEENS4_18SM100_TMA_2SM_LOADENS4_14ComposedLayoutINS4_7SwizzleILi1ELi4ELi3EEENS4_18smem_ptr_flag_bitsILi8EEENSR_INS5_IJNSA_ILi8EEESG_EEENS5_IJSG_SC_EEEEEEEvNS4_8identityESZ_S19_vS1A_EENS_8epilogue10collective18CollectiveEpilogueINS1C_23Sm100TmaWarpSpecializedILi4ELi2ELi64ELb0ELb0EEEJNS5_IJNSA_ILi128EEESF_SG_EEENS5_IJNSR_IS1H_SC_EENSR_INSA_ILi64EEESC_EEEEEaSI_aSI_NS1C_6fusion15FusionCallbacksIS1G_NS1N_17LinearCombinationIaiaiLNS_15FloatRoundStyleE2EEES1I_S1M_JEEENS4_5SM1004TMEM4LOAD26SM100_TMEM_LOAD_32dp32b64xENS4_13SM90_TMA_LOADENS10_INS11_ILi2ELi4ELi3EEES14_NSR_INS5_IJS15_S1K_EEENS5_IJS1K_SC_EEEEEEENS4_39AutoVectorizingCopyWithAssumedAlignmentILi128EEENS4_14SM90_TMA_STOREES22_S24_S24_EEEvvEEEEvNT_6ParamsE,(.L_x_188 - _ZN7cutlass13device_kernelINS_4gemm6kernel13GemmUniversalIN4cute5tupleIJiiiiEEENS1_10collective13CollectiveMmaINS1_35MainloopSm100TmaUmmaWarpSpecializedILi5ELi2ELi2ENS5_IJNS4_1CILi2EEENSA_ILi1EEESC_EEEEENS5_IJNSA_ILi256EEESF_NSA_ILi32EEEEEEaNS5_IJlSC_lEEEaSI_NS4_8TiledMMAINS4_8MMA_AtomIJNS4_21SM100_MMA_S8_2x1SM_SSIaaiLi256ELi256ELNS4_4UMMA5MajorE0ELSN_0ELNSM_8SaturateE0EEEEEENS4_6LayoutINS5_IJSC_SC_SC_EEENS5_IJNSA_ILi0EEEST_ST_EEEEENS5_IJNS4_10UnderscoreESW_SW_EEEEENS4_18SM100_TMA_2SM_LOADENS4_14ComposedLayoutINS4_7SwizzleILi1ELi4ELi3EEENS4_18smem_ptr_flag_bitsILi8EEENSR_INS5_IJNSA_ILi8EEESG_EEENS5_IJSG_SC_EEEEEEEvNS4_8identityESZ_S19_vS1A_EENS_8epilogue10collective18CollectiveEpilogueINS1C_23Sm100TmaWarpSpecializedILi4ELi2ELi64ELb0ELb0EEEJNS5_IJNSA_ILi128EEESF_SG_EEENS5_IJNSR_IS1H_SC_EENSR_INSA_ILi64EEESC_EEEEEaSI_aSI_NS1C_6fusion15FusionCallbacksIS1G_NS1N_17LinearCombinationIaiaiLNS_15FloatRoundStyleE2EEES1I_S1M_JEEENS4_5SM1004TMEM4LOAD26SM100_TMEM_LOAD_32dp32b64xENS4_13SM90_TMA_LOADENS10_INS11_ILi2ELi4ELi3EEES14_NSR_INS5_IJS15_S1K_EEENS5_IJS1K_SC_EEEEEEENS4_39AutoVectorizingCopyWithAssumedAlignmentILi128EEENS4_14SM90_TMA_STOREES22_S24_S24_EEEvvEEEEvNT_6ParamsE)
        .other          _ZN7cutlass13device_kernelINS_4gemm6kernel13GemmUniversalIN4cute5tupleIJiiiiEEENS1_10collective13CollectiveMmaINS1_35MainloopSm100TmaUmmaWarpSpecializedILi5ELi2ELi2ENS5_IJNS4_1CILi2EEENSA_ILi1EEESC_EEEEENS5_IJNSA_ILi256EEESF_NSA_ILi32EEEEEEaNS5_IJlSC_lEEEaSI_NS4_8TiledMMAINS4_8MMA_AtomIJNS4_21SM100_MMA_S8_2x1SM_SSIaaiLi256ELi256ELNS4_4UMMA5MajorE0ELSN_0ELNSM_8SaturateE0EEEEEENS4_6LayoutINS5_IJSC_SC_SC_EEENS5_IJNSA_ILi0EEEST_ST_EEEEENS5_IJNS4_10UnderscoreESW_SW_EEEEENS4_18SM100_TMA_2SM_LOADENS4_14ComposedLayoutINS4_7SwizzleILi1ELi4ELi3EEENS4_18smem_ptr_flag_bitsILi8EEENSR_INS5_IJNSA_ILi8EEESG_EEENS5_IJSG_SC_EEEEEEEvNS4_8identityESZ_S19_vS1A_EENS_8epilogue10collective18CollectiveEpilogueINS1C_23Sm100TmaWarpSpecializedILi4ELi2ELi64ELb0ELb0EEEJNS5_IJNSA_ILi128EEESF_SG_EEENS5_IJNSR_IS1H_SC_EENSR_INSA_ILi64EEESC_EEEEEaSI_aSI_NS1C_6fusion15FusionCallbacksIS1G_NS1N_17LinearCombinationIaiaiLNS_15FloatRoundStyleE2EEES1I_S1M_JEEENS4_5SM1004TMEM4LOAD26SM100_TMEM_LOAD_32dp32b64xENS4_13SM90_TMA_LOADENS10_INS11_ILi2ELi4ELi3EEES14_NSR_INS5_IJS15_S1K_EEENS5_IJS1K_SC_EEEEEEENS4_39AutoVectorizingCopyWithAssumedAlignmentILi128EEENS4_14SM90_TMA_STOREES22_S24_S24_EEEvvEEEEvNT_6ParamsE,@"STO_CUDA_ENTRY STV_DEFAULT"
_ZN7cutlass13device_kernelINS_4gemm6kernel13GemmUniversalIN4cute5tupleIJiiiiEEENS1_10collective13CollectiveMmaINS1_35MainloopSm100TmaUmmaWarpSpecializedILi5ELi2ELi2ENS5_IJNS4_1CILi2EEENSA_ILi1EEESC_EEEEENS5_IJNSA_ILi256EEESF_NSA_ILi32EEEEEEaNS5_IJlSC_lEEEaSI_NS4_8TiledMMAINS4_8MMA_AtomIJNS4_21SM100_MMA_S8_2x1SM_SSIaaiLi256ELi256ELNS4_4UMMA5MajorE0ELSN_0ELNSM_8SaturateE0EEEEEENS4_6LayoutINS5_IJSC_SC_SC_EEENS5_IJNSA_ILi0EEEST_ST_EEEEENS5_IJNS4_10UnderscoreESW_SW_EEEEENS4_18SM100_TMA_2SM_LOADENS4_14ComposedLayoutINS4_7SwizzleILi1ELi4ELi3EEENS4_18smem_ptr_flag_bitsILi8EEENSR_INS5_IJNSA_ILi8EEESG_EEENS5_IJSG_SC_EEEEEEEvNS4_8identityESZ_S19_vS1A_EENS_8epilogue10collective18CollectiveEpilogueINS1C_23Sm100TmaWarpSpecializedILi4ELi2ELi64ELb0ELb0EEEJNS5_IJNSA_ILi128EEESF_SG_EEENS5_IJNSR_IS1H_SC_EENSR_INSA_ILi64EEESC_EEEEEaSI_aSI_NS1C_6fusion15FusionCallbacksIS1G_NS1N_17LinearCombinationIaiaiLNS_15FloatRoundStyleE2EEES1I_S1M_JEEENS4_5SM1004TMEM4LOAD26SM100_TMEM_LOAD_32dp32b64xENS4_13SM90_TMA_LOADENS10_INS11_ILi2ELi4ELi3EEES14_NSR_INS5_IJS15_S1K_EEENS5_IJS1K_SC_EEEEEEENS4_39AutoVectorizingCopyWithAssumedAlignmentILi128EEENS4_14SM90_TMA_STOREES22_S24_S24_EEEvvEEEEvNT_6ParamsE:
[----:B------:R-:W1:Y:S01]  /*0000*/  LDC R1, c[0x0][0x37c] ;  /* 0x0000df00ff017b82 */ /* 0x000e620000000800 */
[----:B------:R-:W2:Y:S01]  /*0010*/  S2R R169, SR_TID.X ;  /* 0x0000000000a97919 */ /* 0x000ea20000002100 */
[----:B------:R-:W3:Y:S06]  /*0020*/  LDCU.64 UR6, c[0x0][0x890] ;  /* 0x00011200ff0677ac */ /* 0x000eec0008000a00 */
[----:B------:R-:W4:Y:S01]  /*0030*/  S2UR UR37, SR_CgaCtaId ;  /* 0x00000000002579c3 */ /* 0x000f220000008800 */
[----:B------:R-:W-:Y:S02]  /*0040*/  PRMT R153, RZ, 0x7610, R153 ;  /* 0x00007610ff997816 */ /* 0x000fe40000000099 */
[----:B------:R-:W-:Y:S01]  /*0050*/  ELECT P1, URZ, PT ;  /* 0x0000000000ff782f */ /* 0x000fe20003820000 */
[----:B------:R-:W1:Y:S01]  /*0060*/  LDCU.64 UR46, c[0x0][0x358] ;  /* 0x00006b00ff2e77ac */ /* 0x000e620008000a00 */
[----:B---3--:R-:W-:-:S04]  /*0070*/  UISETP.NE.U32.AND UP0, UPT, UR6, URZ, UPT ;  /* 0x000000ff0600728c */ /* 0x008fc8000bf05070 */
[----:B------:R-:W-:Y:S02]  /*0080*/  UISETP.NE.AND.EX UP0, UPT, UR7, URZ, UPT, UP0 ;  /* 0x000000ff0700728c */ /* 0x000fe4000bf05300 */
[----:B----4-:R-:W-:Y:S02]  /*0090*/  ULOP3.LUT UR5, UR37, 0x1, URZ, 0xc0, !UPT ;  /* 0x0000000125057892 */ /* 0x010fe4000f8ec0ff */
[----:B------:R-:W-:Y:S01]  /*00a0*/  ULOP3.LUT UR4, UR37, 0x1, URZ, 0x3c, !UPT ;  /* 0x0000000125047892 */ /* 0x000fe2000f8e3cff */
[----:B--2---:R-:W-:-:S05]  /*00b0*/  SHF.R.U32.HI R156, RZ, 0x5, R169 ;  /* 0x00000005ff9c7819 */ /* 0x004fca00000116a9 */
[----:B------:R-:W2:Y:S02]  /*00c0*/  SHFL.IDX PT, R0, R156, RZ, 0x1f ;  /* 0x00001fff9c007589 */ /* 0x000ea400000e0000 */
[----:B--2---:R-:W-:Y:S01]  /*00d0*/  R2UR UR10, R0 ;  /* 0x00000000000a72ca */ /* 0x004fe200000e0000 */
[----:B-1----:R-:W-:-:S14]  /*00e0*/  BRA.U UP0, `(.L_x_0) ;  /* 0x00000001002c7547 */ /* 0x002fdc000b800000 */
[----:B------:R-:W1:Y:S02]  /*00f0*/  LDCU.64 UR8, c[0x0][0x888] ;  /* 0x00011100ff0877ac */ /* 0x000e640008000a00 */
[----:B-1----:R-:W-:-:S04]  /*0100*/  UISETP.NE.U32.AND UP0, UPT, UR8, URZ, UPT ;  /* 0x000000ff0800728c */ /* 0x002fc8000bf05070 */
[----:B------:R-:W-:-:S09]  /*0110*/  UISETP.NE.AND.EX UP0, UPT, UR9, URZ, UPT, UP0 ;  /* 0x000000ff0900728c */ /* 0x000fd2000bf05300 */
[----:B------:R-:W-:Y:S05]  /*0120*/  BRA.U !UP0, `(.L_x_1) ;  /* 0x0000000108107547 */ /* 0x000fea000b800000 */
[----:B------:R-:W1:Y:S02]  /*0130*/  LDC.64 R82, c[0x0][0x888] ;  /* 0x00022200ff527b82 */ /* 0x000e640000000a00 */
[----:B-1----:R1:W5:Y:S01]  /*0140*/  LDG.E R82, desc[UR46][R82.64] ;  /* 0x0000002e52527981 */ /* 0x002362000c1e1900 */
[----:B------:R-:W-:Y:S01]  /*0150*/  HFMA2 R153, -RZ, RZ, 0, 5.9604644775390625e-08 ;  /* 0x00000001ff997431 */ /* 0x000fe200000001ff */
[----:B------:R-:W-:Y:S05]  /*0160*/  BRA `(.L_x_0) ;  /* 0x00000000000c7947 */ /* 0x000fea0003800000 */
.L_x_1:
[----:B------:R-:W1:Y:S01]  /*0170*/  LDCU UR8, c[0x0][0x880] ;  /* 0x00011000ff0877ac */ /* 0x000e620008000800 */
[----:B------:R-:W-:Y:S01]  /*0180*/  HFMA2 R153, -RZ, RZ, 0, 5.9604644775390625e-08 ;  /* 0x00000001ff997431 */ /* 0x000fe200000001ff */
[----:B-1----:R-:W-:-:S07]  /*0190*/  MOV R82, UR8 ;  /* 0x0000000800527c02 */ /* 0x002fce0008000f00 */
.L_x_0:
[----:B------:R-:W2:Y:S02]  /*01a0*/  LDCU.64 UR8, c[0x0][0x8b0] ;  /* 0x00011600ff0877ac */ /* 0x000ea40008000a00 */
[----:B--2---:R-:W-:-:S04]  /*01b0*/  UISETP.NE.U32.AND UP0, UPT, UR8, URZ, UPT ;  /* 0x000000ff0800728c */ /* 0x004fc8000bf05070 */
[----:B------:R-:W-:-:S09]  /*01c0*/  UISETP.NE.AND.EX UP0, UPT, UR9, URZ, UPT, UP0 ;  /* 0x000000ff0900728c */ /* 0x000fd2000bf05300 */
[----:B------:R-:W-:Y:S05]  /*01d0*/  BRA.U UP0, `(.L_x_2) ;  /* 0x0000000100247547 */ /* 0x000fea000b800000 */
[----:B------:R-:W2:Y:S02]  /*01e0*/  LDCU.64 UR8, c[0x0][0x8a8] ;  /* 0x00011500ff0877ac */ /* 0x000ea40008000a00 */
[----:B--2---:R-:W-:-:S04]  /*01f0*/  UISETP.NE.U32.AND UP0, UPT, UR8, URZ, UPT ;  /* 0x000000ff0800728c */ /* 0x004fc8000bf05070 */
[----:B------:R-:W-:-:S09]  /*0200*/  UISETP.NE.AND.EX UP0, UPT, UR9, URZ, UPT, UP0 ;  /* 0x000000ff0900728c */ /* 0x000fd2000bf05300 */
[----:B------:R-:W-:Y:S05]  /*0210*/  BRA.U !UP0, `(.L_x_3) ;  /* 0x00000001080c7547 */ /* 0x000fea000b800000 */
[----:B------:R-:W2:Y:S02]  /*0220*/  LDC.64 R78, c[0x0][0x8a8] ;  /* 0x00022a00ff4e7b82 */ /* 0x000ea40000000a00 */
[----:B--2---:R2:W5:Y:S01]  /*0230*/  LDG.E R78, desc[UR46][R78.64] ;  /* 0x0000002e4e4e7981 */ /* 0x004562000c1e1900 */
[----:B------:R-:W-:Y:S05]  /*0240*/  BRA `(.L_x_2) ;  /* 0x0000000000087947 */ /* 0x000fea0003800000 */
.L_x_3:
[----:B------:R-:W2:Y:S02]  /*0250*/  LDCU UR8, c[0x0][0x8a0] ;  /* 0x00011400ff0877ac */ /* 0x000ea40008000800 */
[----:B--2---:R-:W-:Y:S02]  /*0260*/  MOV R78, UR8 ;  /* 0x00000008004e7c02 */ /* 0x004fe40008000f00 */
.L_x_2:
[----:B------:R-:W-:Y:S01]  /*0270*/  IMAD.U32 R0, RZ, RZ, UR10 ;  /* 0x0000000aff007e24 */ /* 0x000fe2000f8e00ff */
[----:B------:R-:W-:Y:S04]  /*0280*/  BSSY.RECONVERGENT B0, `(.L_x_4) ;  /* 0x000000c000007945 */ /* 0x000fe80003800200 */
[C---:B------:R-:W-:Y:S02]  /*0290*/  ISETP.NE.OR P2, PT, R0.reuse, 0x1, !P1 ;  /* 0x000000010000780c */ /* 0x040fe40004f45670 */
[----:B------:R-:W-:-:S11]  /*02a0*/  ISETP.NE.OR P0, PT, R0, 0x3, !P1 ;  /* 0x000000030000780c */ /* 0x000fd60004f05670 */
[----:B------:R-:W-:Y:S05]  /*02b0*/  @P2 BRA `(.L_x_5) ;  /* 0x0000000000202947 */ /* 0x000fea0003800000 */
[----:B------:R-:W3:Y:S02]  /*02c0*/  LDCU.64 UR8, c[0x0][0x348] ;  /* 0x00006900ff0877ac */ /* 0x000ee40008000a00 */
[----:B---3--:R-:W-:Y:S02]  /*02d0*/  UIADD3 UR12, UP1, UPT, UR8, 0x80, URZ ;  /* 0x00000080080c7890 */ /* 0x008fe4000ff3e0ff */
[----:B------:R-:W-:Y:S02]  /*02e0*/  UIADD3 UR8, UP0, UPT, UR8, 0x180, URZ ;  /* 0x0000018008087890 */ /* 0x000fe4000ff1e0ff */
[----:B------:R-:W-:Y:S02]  /*02f0*/  UIADD3.X UR13, UPT, UPT, URZ, UR9, URZ, UP1, !UPT ;  /* 0x00000009ff0d7290 */ /* 0x000fe40008ffe4ff */
[----:B------:R-:W-:-:S07]  /*0300*/  UIADD3.X UR9, UPT, UPT, URZ, UR9, URZ, UP0, !UPT ;  /* 0x00000009ff097290 */ /* 0x000fce00087fe4ff */
[----:B------:R3:W-:Y:S02]  /*0310*/  UTMACCTL.PF [UR12] ;  /* 0x000000000c0079b9 */ /* 0x0007e40008040000 */
[----:B------:R3:W-:Y:S02]  /*0320*/  UTMACCTL.PF [UR8] ;  /* 0x00000000080079b9 */ /* 0x0007e40008040000 */
[----:B---3--:R-:W-:Y:S01]  /*0330*/  NOP ;  /* 0x0000000000007918 */ /* 0x008fe20000000000 */
.L_x_5:
[----:B------:R-:W-:Y:S05]  /*0340*/  BSYNC.RECONVERGENT B0 ;  /* 0x0000000000007941 */ /* 0x000fea0003800200 */
.L_x_4:
[----:B------:R-:W-:Y:S04]  /*0350*/  BSSY.RECONVERGENT B0, `(.L_x_6) ;  /* 0x000000a000007945 */ /* 0x000fe80003800200 */
        /* <DEDUP_REMOVED lines=9> */
.L_x_7:
[----:B------:R-:W-:Y:S05]  /*03f0*/  BSYNC.RECONVERGENT B0 ;  /* 0x0000000000007941 */ /* 0x000fea0003800200 */
.L_x_6:
[----:B------:R-:W3:Y:S01]  /*0400*/  LDCU.64 UR8, c[0x0][0x888] ;  /* 0x00011100ff0877ac */ /* 0x000ee20008000a00 */
[----:B------:R-:W-:Y:S02]  /*0410*/  UISETP.EQ.U32.AND UP1, UPT, UR6, URZ, UPT ;  /* 0x000000ff0600728c */ /* 0x000fe4000bf22070 */
[----:B------:R-:W-:Y:S02]  /*0420*/  UPLOP3.LUT UP5, UPT, UPT, UPT, UPT, 0x80, 0x8 ;  /* 0x000000000008789c */ /* 0x000fe40003faf070 */
[----:B---3--:R-:W-:-:S04]  /*0430*/  UISETP.NE.U32.AND UP0, UPT, UR8, URZ, UPT ;  /* 0x000000ff0800728c */ /* 0x008fc8000bf05070 */
[----:B------:R-:W-:-:S04]  /*0440*/  UISETP.NE.AND.EX UP0, UPT, UR9, URZ, UPT, UP0 ;  /* 0x000000ff0900728c */ /* 0x000fc8000bf05300 */
[----:B------:R-:W-:-:S04]  /*0450*/  UISETP.EQ.OR.EX UP2, UPT, UR7, URZ, !UP0, UP1 ;  /* 0x000000ff0700728c */ /* 0x000fc8000c742710 */
[----:B------:R-:W-:-:S05]  /*0460*/  UP2UR UR50, UPR, URZ, 0x4 ;  /* 0x00000004ff327883 */ /* 0x000fca0008000000 */
[----:B------:R-:W-:Y:S07]  /*0470*/  BRA.U !UP2, `(.L_x_8) ;  /* 0x000000010a207547 */ /* 0x000fee000b800000 */
[----:B-----5:R-:W-:Y:S01]  /*0480*/  R2UR UR8, R82 ;  /* 0x00000000520872ca */ /* 0x020fe200000e0000 */
[----:B------:R-:W-:Y:S02]  /*0490*/  UISETP.NE.U32.AND UP2, UPT, UR6, URZ, UPT ;  /* 0x000000ff0600728c */ /* 0x000fe4000bf45070 */
[----:B------:R-:W-:Y:S02]  /*04a0*/  USEL UR6, URZ, 0xffffffff, UP0 ;  /* 0xffffffffff067887 */ /* 0x000fe40008000000 */
[----:B------:R-:W-:-:S08]  /*04b0*/  UISETP.NE.AND.EX UP2, UPT, UR7, URZ, UPT, UP2 ;  /* 0x000000ff0700728c */ /* 0x000fd0000bf45320 */
[----:B------:R-:W-:-:S04]  /*04c0*/  UISETP.NE.AND UP1, UPT, UR8, URZ, UPT ;  /* 0x000000ff0800728c */ /* 0x000fc8000bf25270 */
[----:B------:R-:W-:-:S04]  /*04d0*/  @!UP2 USEL UR6, URZ, 0xffffffff, UP1 ;  /* 0xffffffffff06a887 */ /* 0x000fc80008800000 */
[----:B------:R-:W-:-:S04]  /*04e0*/  ULOP3.LUT UR6, UR6, 0x1, URZ, 0xc0, !UPT ;  /* 0x0000000106067892 */ /* 0x000fc8000f8ec0ff */
[----:B------:R-:W-:-:S11]  /*04f0*/  UISETP.NE.U32.AND UP5, UPT, UR6, 0x1, UPT ;  /* 0x000000010600788c */ /* 0x000fd6000bfa5070 */
.L_x_8:
[----:B------:R-:W3:Y:S01]  /*0500*/  SHFL.IDX PT, R0, R156, RZ, 0x1f ;  /* 0x00001fff9c007589 */ /* 0x000ee200000e0000 */
[----:B------:R-:W-:-:S04]  /*0510*/  UISETP.NE.AND UP1, UPT, UR10, 0x2, UPT ;  /* 0x000000020a00788c */ /* 0x000fc8000bf25270 */
[----:B------:R-:W-:Y:S02]  /*0520*/  UISETP.EQ.AND UP2, UPT, UR5, URZ, !UP1 ;  /* 0x000000ff0500728c */ /* 0x000fe4000cf42270 */
[----:B------:R-:W-:-:S04]  /*0530*/  USEL UR6, URZ, 0x1, UP1 ;  /* 0x00000001ff067887 */ /* 0x000fc80008800000 */
[----:B------:R-:W-:Y:S02]  /*0540*/  PLOP3.LUT P5, PT, P1, PT, UP2, 0x80, 0x8 ;  /* 0x000000000008781c */ /* 0x000fe40000faf028 */
[----:B---3--:R-:W-:-:S13]  /*0550*/  ISETP.NE.AND P0, PT, R0, RZ, PT ;  /* 0x000000ff0000720c */ /* 0x008fda0003f05270 */
[----:B------:R-:W-:Y:S05]  /*0560*/  @P0 BRA `(.L_x_9) ;  /* 0x00000000004c0947 */ /* 0x000fea0003800000 */
[----:B------:R-:W-:Y:S01]  /*0570*/  UMOV UR8, 0x400 ;  /* 0x0000040000087882 */ /* 0x000fe20000000000 */
[----:B------:R-:W-:Y:S01]  /*0580*/  UMOV UR7, 0x1 ;  /* 0x0000000100077882 */ /* 0x000fe20000000000 */
[----:B------:R-:W-:Y:S02]  /*0590*/  ULEA UR8, UR37, UR8, 0x18 ;  /* 0x0000000825087291 */ /* 0x000fe4000f8ec0ff */
[----:B------:R-:W-:-:S04]  /*05a0*/  UIADD3 UR12, UPT, UPT, -UR7, 0x100000, URZ ;  /* 0x00100000070c7890 */ /* 0x000fc8000fffe1ff */
[----:B------:R-:W-:Y:S02]  /*05b0*/  USHF.L.U32 UR13, UR12, 0xb, URZ ;  /* 0x0000000b0c0d7899 */ /* 0x000fe400080006ff */
[----:B------:R-:W-:Y:S01]  /*05c0*/  USHF.L.U32 UR12, UR12, 0x1, URZ ;  /* 0x000000010c0c7899 */ /* 0x000fe200080006ff */
[----:B------:R-:W-:Y:S01]  /*05d0*/  ELECT P0, URZ, PT ;  /* 0x0000000000ff782f */ /* 0x000fe20003800000 */
[----:B------:R-:W3:Y:S10]  /*05e0*/  FENCE.VIEW.ASYNC.S ;  /* 0x00000000000073c6 */ /* 0x000ef40000000000 */
[----:B---3--:R3:W4:Y:S01]  /*05f0*/  SYNCS.EXCH.64 URZ, [UR8], UR12 ;  /* 0x0000000c08ff75b2 */ /* 0x0087220008000100 */
[----:B------:R3:W1:Y:S01]  /*0600*/  SYNCS.EXCH.64 URZ, [UR8+0x28], UR12 ;  /* 0x0000280c08ff75b2 */ /* 0x0006620008000100 */
        /* <DEDUP_REMOVED lines=8> */
[----:B------:R-:W-:Y:S01]  /*0690*/  NOP ;  /* 0x0000000000007918 */ /* 0x000fe20000000000 */
.L_x_9:
[----:B------:R-:W2:Y:S01]  /*06a0*/  SHFL.IDX PT, R0, R156, RZ, 0x1f ;  /* 0x00001fff9c007589 */ /* 0x000ea200000e0000 */
[----:B------:R-:W-:Y:S01]  /*06b0*/  NOP ;  /* 0x0000000000007918 */ /* 0x000fe20000000000 */
[----:B--2---:R-:W-:-:S13]  /*06c0*/  ISETP.NE.AND P0, PT, R0, 0x1, PT ;  /* 0x000000010000780c */ /* 0x004fda0003f05270 */
[----:B------:R-:W-:Y:S05]  /*06d0*/  @P0 BRA `(.L_x_10) ;  /* 0x0000000000540947 */ /* 0x000fea0003800000 */
[----:B------:R-:W-:Y:S01]  /*06e0*/  UMOV UR9, 0x400 ;  /* 0x0000040000097882 */ /* 0x000fe20000000000 */
[----:B---3--:R-:W-:Y:S01]  /*06f0*/  UMOV UR8, 0x20 ;  /* 0x0000002000087882 */ /* 0x008fe20000000000 */
[----:B------:R-:W-:Y:S01]  /*0700*/  UMOV UR7, 0x80 ;  /* 0x0000008000077882 */ /* 0x000fe20000000000 */
[----:B------:R-:W-:Y:S02]  /*0710*/  ULEA UR9, UR37, UR9, 0x18 ;  /* 0x0000000925097291 */ /* 0x000fe4000f8ec0ff */
[----:B------:R-:W-:-:S04]  /*0720*/  UIADD3 UR12, UPT, UPT, -UR8, 0x100000, URZ ;  /* 0x00100000080c7890 */ /* 0x000fc8000fffe1ff */
[----:B------:R-:W-:Y:S02]  /*0730*/  USHF.L.U32 UR13, UR12, 0xb, URZ ;  /* 0x0000000b0c0d7899 */ /* 0x000fe400080006ff */
[----:B------:R-:W-:Y:S02]  /*0740*/  USHF.L.U32 UR12, UR12, 0x1, URZ ;  /* 0x000000010c0c7899 */ /* 0x000fe400080006ff */
[----:B------:R-:W-:-:S04]  /*0750*/  UIADD3 UR14, UPT, UPT, -UR7, 0x100000, URZ ;  /* 0x00100000070e7890 */ /* 0x000fc8000fffe1ff */
[----:B------:R-:W-:Y:S02]  /*0760*/  USHF.L.U32 UR15, UR14, 0xb, URZ ;  /* 0x0000000b0e0f7899 */ /* 0x000fe400080006ff */
[----:B------:R-:W-:Y:S01]  /*0770*/  USHF.L.U32 UR14, UR14, 0x1, URZ ;  /* 0x000000010e0e7899 */ /* 0x000fe200080006ff */
[----:B------:R-:W-:Y:S01]  /*0780*/  ELECT P0, URZ, PT ;  /* 0x0000000000ff782f */ /* 0x000fe20003800000 */
[----:B------:R-:W2:Y:S02]  /*0790*/  FENCE.VIEW.ASYNC.S ;  /* 0x00000000000073c6 */ /* 0x000ea40000000000 */
[----:B--2---:R2:W3:Y:S08]  /*07a0*/  SYNCS.EXCH.64 URZ, [UR9+0x50], UR12 ;  /* 0x0000500c09ff75b2 */ /* 0x0044f00008000100 */
        /* <DEDUP_REMOVED lines=8> */
.L_x_10:
[----:B------:R-:W4:Y:S01]  /*0830*/  SHFL.IDX PT, R0, R156, RZ, 0x1f ;  /* 0x00001fff9c007589 */ /* 0x000f2200000e0000 */
[----:B------:R-:W-:Y:S01]  /*0840*/  NOP ;  /* 0x0000000000007918 */ /* 0x000fe20000000000 */
[----:B----4-:R-:W-:-:S13]  /*0850*/  ISETP.NE.AND P0, PT, R0, 0x3, PT ;  /* 0x000000030000780c */ /* 0x010fda0003f05270 */
[----:B------:R-:W-:Y:S05]  /*0860*/  @P0 BRA `(.L_x_11) ;  /* 0x00000000002c0947 */ /* 0x000fea0003800000 */
[----:B---3--:R-:W-:Y:S01]  /*0870*/  UMOV UR8, 0x400 ;  /* 0x0000040000087882 */ /* 0x008fe20000000000 */
[----:B------:R-:W-:Y:S01]  /*0880*/  UMOV UR7, 0x20 ;  /* 0x0000002000077882 */ /* 0x000fe20000000000 */
[----:B------:R-:W-:Y:S02]  /*0890*/  ULEA UR8, UR37, UR8, 0x18 ;  /* 0x0000000825087291 */ /* 0x000fe4000f8ec0ff */
[----:B--2---:R-:W-:-:S04]  /*08a0*/  UIADD3 UR12, UPT, UPT, -UR7, 0x100000, URZ ;  /* 0x00100000070c7890 */ /* 0x004fc8000fffe1ff */
[----:B------:R-:W-:Y:S02]  /*08b0*/  USHF.L.U32 UR13, UR12, 0xb, URZ ;  /* 0x0000000b0c0d7899 */ /* 0x000fe400080006ff */
[----:B------:R-:W-:Y:S01]  /*08c0*/  USHF.L.U32 UR12, UR12, 0x1, URZ ;  /* 0x000000010c0c7899 */ /* 0x000fe200080006ff */
[----:B------:R-:W-:Y:S01]  /*08d0*/  ELECT P0, URZ, PT ;  /* 0x0000000000ff782f */ /* 0x000fe20003800000 */
[----:B------:R-:W2:Y:S10]  /*08e0*/  FENCE.VIEW.ASYNC.S ;  /* 0x00000000000073c6 */ /* 0x000eb40000000000 */
[----:B--2---:R4:W2:Y:S01]  /*08f0*/  SYNCS.EXCH.64 URZ, [UR8+0x90], UR12 ;  /* 0x0000900c08ff75b2 */ /* 0x0048a20008000100 */
[----:B------:R4:W3:Y:S02]  /*0900*/  SYNCS.EXCH.64 URZ, [UR8+0x98], UR12 ;  /* 0x0000980c08ff75b2 */ /* 0x0008e40008000100 */
[----:B----4-:R-:W-:Y:S01]  /*0910*/  NOP ;  /* 0x0000000000007918 */ /* 0x010fe20000000000 */
.L_x_11:
[----:B------:R-:W4:Y:S01]  /*0920*/  SHFL.IDX PT, R0, R156, RZ, 0x1f ;  /* 0x00001fff9c007589 */ /* 0x000f2200000e0000 */
[----:B------:R-:W-:Y:S01]  /*0930*/  NOP ;  /* 0x0000000000007918 */ /* 0x000fe20000000000 */
[----:B----4-:R-:W-:-:S13]  /*0940*/  ISETP.NE.AND P0, PT, R0, 0x4, PT ;  /* 0x000000040000780c */ /* 0x010fda0003f05270 */
[----:B------:R-:W-:Y:S05]  /*0950*/  @P0 BRA `(.L_x_12) ;  /* 0x0000000000480947 */ /* 0x000fea0003800000 */
[----:B--2---:R-:W-:Y:S01]  /*0960*/  UMOV UR9, 0x1e0 ;  /* 0x000001e000097882 */ /* 0x004fe20000000000 */
[----:B---3--:R-:W-:Y:S01]  /*0970*/  UMOV UR8, 0x400 ;  /* 0x0000040000087882 */ /* 0x008fe20000000000 */
[----:B------:R-:W-:Y:S01]  /*0980*/  USEL UR9, UR9, 0x1a0, UP5 ;  /* 0x000001a009097887 */ /* 0x000fe2000a800000 */
        /* <DEDUP_REMOVED lines=10> */
[----:B--2---:R4:W2:Y:S08]  /*0a30*/  SYNCS.EXCH.64 URZ, [UR8+0xa0], UR12 ;  /* 0x0000a00c08ff75b2 */ /* 0x0048b00008000100 */
[----:B------:R4:W3:Y:S01]  /*0a40*/  SYNCS.EXCH.64 URZ, [UR8+0xb0], UR14 ;  /* 0x0000b00e08ff75b2 */ /* 0x0008e20008000100 */
[----:B------:R4:W1:Y:S01]  /*0a50*/  SYNCS.EXCH.64 URZ, [UR8+0xa8], UR12 ;  /* 0x0000a80c08ff75b2 */ /* 0x0008620008000100 */
[----:B------:R4:W1:Y:S02]  /*0a60*/  SYNCS.EXCH.64 URZ, [UR8+0xb8], UR14 ;  /* 0x0000b80e08ff75b2 */ /* 0x0008640008000100 */
[----:B----4-:R-:W-:Y:S01]  /*0a70*/  NOP ;  /* 0x0000000000007918 */ /* 0x010fe20000000000 */
.L_x_12:
[----:B------:R-:W4:Y:S01]  /*0a80*/  SHFL.IDX PT, R0, R156, RZ, 0x1f ;  /* 0x00001fff9c007589 */ /* 0x000f2200000e0000 */
[----:B------:R-:W-:Y:S01]  /*0a90*/  NOP ;  /* 0x0000000000007918 */ /* 0x000fe20000000000 */
[----:B----4-:R-:W-:-:S13]  /*0aa0*/  ISETP.NE.AND P0, PT, R0, 0x5, PT ;  /* 0x000000050000780c */ /* 0x010fda0003f05270 */
[----:B------:R-:W-:Y:S05]  /*0ab0*/  @P0 BRA `(.L_x_13) ;  /* 0x0000000000440947 */ /* 0x000fea0003800000 */
[----:B--2---:R-:W-:Y:S01]  /*0ac0*/  UMOV UR9, 0x400 ;  /* 0x0000040000097882 */ /* 0x004fe20000000000 */
        /* <DEDUP_REMOVED lines=16> */
.L_x_13:
[----:B------:R-:W4:Y:S01]  /*0bd0*/  SHFL.IDX PT, R0, R156, RZ, 0x1f ;  /* 0x00001fff9c007589 */ /* 0x000f2200000e0000 */
[----:B------:R-:W-:Y:S01]  /*0be0*/  ISETP.NE.OR P1, PT, RZ, UR10, !P1 ;  /* 0x0000000aff007c0c */ /* 0x000fe2000cf25670 */
        /* <DEDUP_REMOVED lines=12> */
[----:B------:R4:W3:Y:S01]  /*0cb0*/  SYNCS.EXCH.64 URZ, [UR8+0xf0], UR12 ;  /* 0x0000f00c08ff75b2 */ /* 0x0008e20008000100 */
[----:B------:R4:W1:Y:S01]  /*0cc0*/  SYNCS.EXCH.64 URZ, [UR8+0xe8], UR12 ;  /* 0x0000e80c08ff75b2 */ /* 0x0008620008000100 */
[----:B------:R4:W1:Y:S02]  /*0cd0*/  SYNCS.EXCH.64 URZ, [UR8+0xf8], UR12 ;  /* 0x0000f80c08ff75b2 */ /* 0x0008640008000100 */
[----:B----4-:R-:W-:Y:S01]  /*0ce0*/  NOP ;  /* 0x0000000000007918 */ /* 0x010fe20000000000 */
.L_x_14:
[----:B------:R-:W-:Y:S01]  /*0cf0*/  VOTEU.ALL UP1, P1 ;  /* 0x0000000000ff7886 */ /* 0x000fe20000820000 */
[----:B---3--:R-:W3:Y:S01]  /*0d00*/  LDCU UR8, c[0x0][0x36c] ;  /* 0x00006d80ff0877ac */ /* 0x008ee20008000800 */
[----:B------:R-:W-:Y:S01]  /*0d10*/  NOP ;  /* 0x0000000000007918 */ /* 0x000fe20000000000 */
[----:B------:R-:W-:Y:S01]  /*0d20*/  LOP3.LUT R10, R169, 0x1f, RZ, 0xc0, !PT ;  /* 0x0000001fa90a7812 */ /* 0x000fe200078ec0ff */
[----:B--2---:R-:W-:Y:S01]  /*0d30*/  UMOV UR12, 0x20 ;  /* 0x00000020000c7882 */ /* 0x004fe20000000000 */
[----:B------:R-:W-:Y:S01]  /*0d40*/  @!UP1 UMOV UR7, 0x400 ;  /* 0x0000040000079882 */ /* 0x000fe20000000000 */
[----:B------:R-:W-:-:S04]  /*0d50*/  @!UP1 UIADD3 UR12, UPT, UPT, -UR12, 0x100000, URZ ;  /* 0x001000000c0c9890 */ /* 0x000fc8000fffe1ff */
[----:B------:R-:W-:Y:S02]  /*0d60*/  @!UP1 USHF.L.U32 UR13, UR12, 0xb, URZ ;  /* 0x0000000b0c0d9899 */ /* 0x000fe400080006ff */
[----:B------:R-:W-:Y:S02]  /*0d70*/  @!UP1 USHF.L.U32 UR12, UR12, 0x1, URZ ;  /* 0x000000010c0c9899 */ /* 0x000fe400080006ff */
[----:B------:R-:W-:Y:S01]  /*0d80*/  @!UP1 ULEA UR7, UR37, UR7, 0x18 ;  /* 0x0000000725079291 */ /* 0x000fe2000f8ec0ff */
[----:B------:R-:W-:Y:S01]  /*0d90*/  VOTEU.ALL UP1, P1 ;  /* 0x0000000000ff7886 */ /* 0x000fe20000820000 */
[----:B------:R-:W-:Y:S01]  /*0da0*/  UISETP.NE.AND UP4, UPT, UR10, URZ, UPT ;  /* 0x000000ff0a00728c */ /* 0x000fe2000bf85270 */
[----:B------:R-:W2:Y:S09]  /*0db0*/  FENCE.VIEW.ASYNC.S ;  /* 0x00000000000073c6 */ /* 0x000eb20000000000 */
[----:B--2---:R2:W4:Y:S01]  /*0dc0*/  @!UP1 SYNCS.EXCH.64 URZ, [UR7+0x100], UR12 ;  /* 0x0001000c07ff95b2 */ /* 0x0045220008000100 */
[----:B---3--:R-:W-:-:S09]  /*0dd0*/  UISETP.EQ.U32.AND UP1, UPT, UR8, 0x1, UPT ;  /* 0x000000010800788c */ /* 0x008fd2000bf22070 */
[----:B------:R-:W-:Y:S05]  /*0de0*/  BRA.U !UP1, `(.L_x_15) ;  /* 0x0000000109087547 */ /* 0x000fea000b800000 */
[----:B-1--4-:R-:W-:Y:S01]  /*0df0*/  UCGABAR_ARV ;  /* 0x00000000000079c7 */ /* 0x012fe20008000000 */
[----:B------:R-:W-:Y:S05]  /*0e00*/  BRA `(.L_x_16) ;  /* 0x0000000000047947 */ /* 0x000fea0003800000 */
.L_x_15:
[----:B-1--4-:R-:W-:Y:S01]  /*0e10*/  NOP ;  /* 0x0000000000007918 */ /* 0x012fe20000000000 */
.L_x_16:
[----:B------:R-:W1:Y:S01]  /*0e20*/  S2R R11, SR_CTAID.X ;  /* 0x00000000000b7919 */ /* 0x000e620000002500 */
[----:B------:R-:W-:-:S05]  /*0e30*/  CS2R.32 R154, SR_CgaSize ;  /* 0x00000000009a7805 */ /* 0x000fca0000008a00 */
[----:B------:R-:W-:-:S05]  /*0e40*/  IMAD R154, R154, -0xa0, RZ ;  /* 0xffffff609a9a7824 */ /* 0x000fca00078e02ff */
[----:B------:R-:W-:-:S14]  /*0e50*/  R2UR UR8, R154 ;  /* 0x000000009a0872ca */ /* 0x000fdc00000e0000 */
[----:B------:R-:W3:Y:S01]  /*0e60*/  LDCU UR8, c[0x0][UR8+0x2b0] ;  /* 0x00005600080877ac */ /* 0x000ee20008000800 */
[----:B------:R-:W-:-:S05]  /*0e70*/  CS2R.32 R0, SR_CgaSize ;  /* 0x0000000000007805 */ /* 0x000fca0000008a00 */
[----:B------:R-:W-:-:S06]  /*0e80*/  IMAD R0, R0, -0xa0, RZ ;  /* 0xffffff6000007824 */ /* 0x000fcc00078e02ff */
[----:B------:R-:W4:Y:S01]  /*0e90*/  LDC R0, c[0x0][R0+0x2a0] ;  /* 0x0000a80000007b82 */ /* 0x000f220000000800 */
[----:B------:R-:W-:Y:S01]  /*0ea0*/  PRMT R8, RZ, 0x7610, R8 ;  /* 0x00007610ff087816 */ /* 0x000fe20000000008 */
[----:B------:R-:W3:Y:S01]  /*0eb0*/  S2R R20, SR_CTAID.Y ;  /* 0x0000000000147919 */ /* 0x000ee20000002600 */
[----:B------:R-:W-:-:S05]  /*0ec0*/  CS2R.32 R154, SR_CgaSize ;  /* 0x00000000009a7805 */ /* 0x000fca0000008a00 */
[----:B------:R-:W-:-:S05]  /*0ed0*/  IMAD R154, R154, -0xa0, RZ ;  /* 0xffffff609a9a7824 */ /* 0x000fca00078e02ff */
[----:B--2---:R-:W-:-:S14]  /*0ee0*/  R2UR UR7, R154 ;  /* 0x000000009a0772ca */ /* 0x004fdc00000e0000 */
[----:B------:R-:W2:Y:S01]  /*0ef0*/  LDCU UR7, c[0x0][UR7+0x2b4] ;  /* 0x00005680070777ac */ /* 0x000ea20008000800 */
[----:B------:R-:W-:Y:S01]  /*0f00*/  UISETP.NE.AND UP2, UPT, UR10, 0x2, UPT ;  /* 0x000000020a00788c */ /* 0x000fe2000bf45270 */
[----:B------:R-:W3:Y:S01]  /*0f10*/  LDC R9, c[0x0][0xb24] ;  /* 0x0002c900ff097b82 */ /* 0x000ee20000000800 */
[----:B------:R-:W-:-:S05]  /*0f20*/  CS2R.32 R152, SR_CgaSize ;  /* 0x0000000000987805 */ /* 0x000fca0000008a00 */
[----:B------:R-:W-:-:S06]  /*0f30*/  IMAD R152, R152, -0xa0, RZ ;  /* 0xffffff6098987824 */ /* 0x000fcc00078e02ff */
[----:B------:R-:W4:Y:S08]  /*0f40*/  LDC R152, c[0x0][R152+0x2a4] ;  /* 0x0000a90098987b82 */ /* 0x000f300000000800 */
[----:B------:R-:W4:Y:S01]  /*0f50*/  LDC R72, c[0x0][0xb24] ;  /* 0x0002c900ff487b82 */ /* 0x000f220000000800 */
[----:B-1----:R-:W-:Y:S01]  /*0f60*/  I2FP.F32.U32 R4, R11 ;  /* 0x0000000b00047245 */ /* 0x002fe20000201000 */
[----:B------:R-:W-:-:S06]  /*0f70*/  IMAD.MOV.U32 R21, RZ, RZ, R11 ;  /* 0x000000ffff157224 */ /* 0x000fcc00078e000b */
[----:B------:R-:W1:Y:S01]  /*0f80*/  S2UR UR36, SR_CTAID.Z ;  /* 0x00000000002479c3 */ /* 0x000e620000002700 */
[----:B---3--:R-:W-:Y:S02]  /*0f90*/  ISETP.GE.AND P0, PT, R9, 0x1, PT ;  /* 0x000000010900780c */ /* 0x008fe40003f06270 */
[----:B------:R-:W-:Y:S01]  /*0fa0*/  I2FP.F32.U32 R2, R20 ;  /* 0x0000001400027245 */ /* 0x000fe20000201000 */
[----:B------:R-:W-:-:S04]  /*0fb0*/  FMUL R4, R4, UR8 ;  /* 0x0000000804047c20 */ /* 0x000fc80008400000 */
[----:B--2---:R-:W-:Y:S01]  /*0fc0*/  FMUL R2, R2, UR7 ;  /* 0x0000000702027c20 */ /* 0x004fe20008400000 */
[----:B------:R-:W2:Y:S01]  /*0fd0*/  F2I.U32.TRUNC.NTZ R154, R4 ;  /* 0x00000004009a7305 */ /* 0x000ea2000020f000 */
[----:B------:R-:W3:Y:S07]  /*0fe0*/  LDCU UR7, c[0x0][0xb30] ;  /* 0x00016600ff0777ac */ /* 0x000eee0008000800 */
[----:B------:R-:W1:Y:S01]  /*0ff0*/  F2I.U32.TRUNC.NTZ R3, R2 ;  /* 0x0000000200037305 */ /* 0x000e62000020f000 */
[----:B--2---:R-:W-:-:S04]  /*1000*/  IMAD.MOV R154, RZ, RZ, -R154 ;  /* 0x000000ffff9a7224 */ /* 0x004fc800078e0a9a */
[----:B----4-:R-:W-:Y:S01]  /*1010*/  IMAD R154, R0, R154, R11 ;  /* 0x0000009a009a7224 */ /* 0x010fe200078e020b */
[----:B------:R-:W-:Y:S01]  /*1020*/  PRMT R0, RZ, 0x7610, R0 ;  /* 0x00007610ff007816 */ /* 0x000fe20000000000 */
[----:B---3--:R-:W-:Y:S01]  /*1030*/  UISETP.NE.AND UP3, UPT, UR7, 0x1, UPT ;  /* 0x000000010700788c */ /* 0x008fe2000bf65270 */
[----:B-1----:R-:W-:-:S05]  /*1040*/  IADD3 R3, PT, PT, -R3, RZ, RZ ;  /* 0x000000ff03037210 */ /* 0x002fca0007ffe1ff */
[----:B------:R-:W-:Y:S01]  /*1050*/  IMAD R152, R152, R3, R20 ;  /* 0x0000000398987224 */ /* 0x000fe200078e0214 */
[----:B------:R-:W-:Y:S06]  /*1060*/  BRA.U UP4, `(.L_x_17) ;  /* 0x0000000104247547 */ /* 0x000fec000b800000 */
[----:B------:R-:W-:Y:S01]  /*1070*/  ISETP.NE.AND P1, PT, R152, RZ, PT ;  /* 0x000000ff9800720c */ /* 0x000fe20003f25270 */
[----:B------:R-:W-:Y:S01]  /*1080*/  IMAD.MOV.U32 R0, RZ, RZ, 0x3 ;  /* 0x00000003ff007424 */ /* 0x000fe200078e00ff */
[C---:B------:R-:W-:Y:S02]  /*1090*/  LOP3.LUT R3, R154.reuse, 0xfffffffe, RZ, 0xc0, !PT ;  /* 0xfffffffe9a037812 */ /* 0x040fe400078ec0ff */
[----:B------:R-:W-:Y:S02]  /*10a0*/  ISETP.LT.U32.OR P1, PT, R154, 0x2, !P1 ;  /* 0x000000029a00780c */ /* 0x000fe40004f21470 */
[----:B------:R-:W-:Y:S02]  /*10b0*/  SHF.L.U32 R0, R0, R3, RZ ;  /* 0x0000000300007219 */ /* 0x000fe400000006ff */
[----:B------:R-:W-:Y:S02]  /*10c0*/  SEL R5, RZ, 0x1, !P1 ;  /* 0x00000001ff057807 */ /* 0x000fe40004800000 */
[----:B------:R-:W-:-:S05]  /*10d0*/  SEL R2, RZ, 0x2, !P1 ;  /* 0x00000002ff027807 */ /* 0x000fca0004800000 */
[----:B------:R-:W-:-:S05]  /*10e0*/  IMAD.IADD R2, R5, 0x1, R2 ;  /* 0x0000000105027824 */ /* 0x000fca00078e0202 */
[----:B------:R-:W-:Y:S02]  /*10f0*/  PRMT R8, R2, 0x7610, R8 ;  /* 0x0000761002087816 */ /* 0x000fe40000000008 */
.L_x_17:
[----:B------:R-:W-:Y:S05]  /*1100*/  @!P0 BRA `(.L_x_18) ;  /* 0x0000000000b88947 */ /* 0x000fea0003800000 */
[----:B------:R-:W1:Y:S01]  /*1110*/  LDC.64 R4, c[0x0][0xb18] ;  /* 0x0002c600ff047b82 */ /* 0x000e620000000a00 */
[----:B------:R-:W-:-:S07]  /*1120*/  ISETP.NE.AND P0, PT, R9, 0x1, PT ;  /* 0x000000010900780c */ /* 0x000fce0003f05270 */
[----:B------:R-:W2:Y:S08]  /*1130*/  LDC R14, c[0x0][0xb0c] ;  /* 0x0002c300ff0e7b82 */ /* 0x000eb00000000800 */
[----:B------:R-:W3:Y:S08]  /*1140*/  LDC R13, c[0x0][0x370] ;  /* 0x0000dc00ff0d7b82 */ /* 0x000ef00000000800 */
[----:B------:R-:W4:Y:S01]  /*1150*/  LDC R16, c[0x0][0x374] ;  /* 0x0000dd00ff107b82 */ /* 0x000f220000000800 */
[----:B-1----:R-:W-:-:S07]  /*1160*/  ISETP.NE.AND P1, PT, R4, 0x1, PT ;  /* 0x000000010400780c */ /* 0x002fce0003f25270 */
[----:B------:R-:W3:Y:S01]  /*1170*/  LDC.64 R6, c[0x0][0xb10] ;  /* 0x0002c400ff067b82 */ /* 0x000ee20000000a00 */
[----:B--2---:R-:W-:-:S07]  /*1180*/  ISETP.NE.AND P2, PT, R14, 0x1, PT ;  /* 0x000000010e00780c */ /* 0x004fce0003f45270 */
[----:B------:R-:W1:Y:S08]  /*1190*/  LDC R12, c[0x0][0xb20] ;  /* 0x0002c800ff0c7b82 */ /* 0x000e700000000800 */
[----:B------:R-:W2:Y:S01]  /*11a0*/  LDC.64 R2, c[0x0][0xb28] ;  /* 0x0002ca00ff027b82 */ /* 0x000ea20000000a00 */
[----:B----4-:R-:W-:-:S04]  /*11b0*/  IMAD.HI.U32 R15, R16, R5, RZ ;  /* 0x00000005100f7227 */ /* 0x010fc800078e00ff */
[----:B------:R-:W-:-:S04]  /*11c0*/  IMAD.HI.U32 R5, R20, R5, RZ ;  /* 0x0000000514057227 */ /* 0x000fc800078e00ff */
[----:B---3--:R-:W-:-:S04]  /*11d0*/  IMAD.HI.U32 R18, R13, R6, RZ ;  /* 0x000000060d127227 */ /* 0x008fc800078e00ff */
[C---:B------:R-:W-:Y:S01]  /*11e0*/  IMAD.HI.U32 R22, R11.reuse, R6, RZ ;  /* 0x000000060b167227 */ /* 0x040fe200078e00ff */
[-C--:B------:R-:W-:Y:S02]  /*11f0*/  @P2 SHF.R.U32.HI R13, RZ, R7.reuse, R18 ;  /* 0x00000007ff0d2219 */ /* 0x080fe40000011612 */
[-C--:B-1----:R-:W-:Y:S02]  /*1200*/  @P1 SHF.R.U32.HI R16, RZ, R12.reuse, R15 ;  /* 0x0000000cff101219 */ /* 0x082fe4000001160f */
[----:B------:R-:W-:Y:S02]  /*1210*/  SHF.R.U32.HI R5, RZ, R12, R5 ;  /* 0x0000000cff057219 */ /* 0x000fe40000011605 */
[----:B------:R-:W-:Y:S02]  /*1220*/  SHF.R.U32.HI R22, RZ, R7, R22 ;  /* 0x00000007ff167219 */ /* 0x000fe40000011616 */
[----:B------:R-:W-:Y:S01]  /*1230*/  SEL R5, R20, R5, !P1 ;  /* 0x0000000514057207 */ /* 0x000fe20004800000 */
[----:B--2---:R-:W-:Y:S01]  /*1240*/  IMAD.HI.U32 R18, R16, R2, RZ ;  /* 0x0000000210127227 */ /* 0x004fe200078e00ff */
[----:B------:R-:W-:-:S02]  /*1250*/  SEL R21, R11, R22, !P2 ;  /* 0x000000160b157207 */ /* 0x000fc40005000000 */
[----:B------:R-:W-:Y:S01]  /*1260*/  IADD3 R7, PT, PT, -R5, RZ, RZ ;  /* 0x000000ff05077210 */ /* 0x000fe20007ffe1ff */
[----:B------:R-:W-:Y:S01]  /*1270*/  IMAD.HI.U32 R6, R13, R2, RZ ;  /* 0x000000020d067227 */ /* 0x000fe200078e00ff */
[----:B------:R-:W-:-:S03]  /*1280*/  @P0 SHF.R.U32.HI R16, RZ, R3, R18 ;  /* 0x00000003ff100219 */ /* 0x000fc60000011612 */
[----:B------:R-:W-:Y:S01]  /*1290*/  IMAD R7, R4, R7, R20 ;  /* 0x0000000704077224 */ /* 0x000fe200078e0214 */
[----:B------:R-:W-:Y:S01]  /*12a0*/  @P0 SHF.R.U32.HI R13, RZ, R3, R6 ;  /* 0x00000003ff0d0219 */ /* 0x000fe20000011606 */
[----:B------:R-:W-:-:S04]  /*12b0*/  IMAD R16, R16, R9, RZ ;  /* 0x0000000910107224 */ /* 0x000fc800078e02ff */
[----:B------:R-:W-:Y:S01]  /*12c0*/  IMAD R6, R13, R9, RZ ;  /* 0x000000090d067224 */ /* 0x000fe200078e02ff */
[----:B------:R-:W-:-:S04]  /*12d0*/  ISETP.GE.AND P1, PT, R5, R16, PT ;  /* 0x000000100500720c */ /* 0x000fc80003f26270 */
[----:B------:R-:W-:Y:S01]  /*12e0*/  ISETP.GE.OR P1, PT, R21, R6, P1 ;  /* 0x000000061500720c */ /* 0x000fe20000f26670 */
[----:B------:R-:W-:-:S05]  /*12f0*/  IMAD.HI.U32 R6, R5, R2, RZ ;  /* 0x0000000205067227 */ /* 0x000fca00078e00ff */
[----:B------:R-:W-:-:S04]  /*1300*/  SHF.R.U32.HI R6, RZ, R3, R6 ;  /* 0x00000003ff067219 */ /* 0x000fc80000011606 */
[----:B------:R-:W-:-:S03]  /*1310*/  SEL R6, R5, R6, !P0 ;  /* 0x0000000605067207 */ /* 0x000fc60004000000 */
[----:B------:R-:W-:Y:S01]  /*1320*/  @!P1 IMAD.HI.U32 R12, R21, R2, RZ ;  /* 0x00000002150c9227 */ /* 0x000fe200078e00ff */
[----:B------:R-:W-:-:S04]  /*1330*/  IADD3 R2, PT, PT, -R6, RZ, RZ ;  /* 0x000000ff06027210 */ /* 0x000fc80007ffe1ff */
[----:B------:R-:W-:Y:S01]  /*1340*/  @!P1 SHF.R.U32.HI R12, RZ, R3, R12 ;  /* 0x00000003ff0c9219 */ /* 0x000fe2000001160c */
[----:B------:R-:W-:-:S03]  /*1350*/  IMAD R2, R9, R2, R5 ;  /* 0x0000000209027224 */ /* 0x000fc600078e0205 */
[----:B------:R-:W-:-:S05]  /*1360*/  @!P1 SEL R3, R21, R12, !P0 ;  /* 0x0000000c15039207 */ /* 0x000fca0004000000 */
[--C-:B------:R-:W-:Y:S02]  /*1370*/  @!P1 IMAD.IADD R6, R6, 0x1, -R3.reuse ;  /* 0x0000000106069824 */ /* 0x100fe400078e0a03 */
[----:B------:R-:W-:Y:S01]  /*1380*/  @!P1 IMAD R3, R2, R13, R3 ;  /* 0x0000000d02039224 */ /* 0x000fe200078e0203 */
[----:B------:R-:W-:Y:S01]  /*1390*/  IADD3 R2, PT, PT, -R21, RZ, RZ ;  /* 0x000000ff15027210 */ /* 0x000fe20007ffe1ff */
[----:B------:R-:W-:Y:S02]  /*13a0*/  @!P1 IMAD R5, R6, R9, R21 ;  /* 0x0000000906059224 */ /* 0x000fe400078e0215 */
[----:B------:R-:W-:Y:S02]  /*13b0*/  @!P1 IMAD.MOV.U32 R21, RZ, RZ, R3 ;  /* 0x000000ffff159224 */ /* 0x000fe400078e0003 */
[----:B------:R-:W-:Y:S02]  /*13c0*/  IMAD R2, R14, R2, R11 ;  /* 0x000000020e027224 */ /* 0x000fe400078e020b */
[----:B------:R-:W-:-:S02]  /*13d0*/  IMAD R20, R5, R4, R7 ;  /* 0x0000000405147224 */ /* 0x000fc400078e0207 */
[----:B------:R-:W-:Y:S02]  /*13e0*/  IMAD R21, R21, R14, R2 ;  /* 0x0000000e15157224 */ /* 0x000fe400078e0202 */
.L_x_18:
[----:B------:R-:W-:Y:S05]  /*13f0*/  BRA.U UP3, `(.L_x_19) ;  /* 0x0000000103407547 */ /* 0x000fea000b800000 */
[----:B------:R-:W1:Y:S08]  /*1400*/  LDC.64 R4, c[0x0][0xb10] ;  /* 0x0002c400ff047b82 */ /* 0x000e700000000a00 */
[----:B------:R-:W2:Y:S08]  /*1410*/  LDC.64 R2, c[0x0][0xb18] ;  /* 0x0002c600ff027b82 */ /* 0x000eb00000000a00 */
[----:B------:R-:W3:Y:S08]  /*1420*/  LDC R6, c[0x0][0xb20] ;  /* 0x0002c800ff067b82 */ /* 0x000ef00000000800 */
[----:B------:R-:W4:Y:S01]  /*1430*/  LDC R12, c[0x0][0xb0c] ;  /* 0x0002c300ff0c7b82 */ /* 0x000f220000000800 */
[----:B-1----:R-:W-:-:S05]  /*1440*/  IMAD.HI.U32 R4, R21, R4, RZ ;  /* 0x0000000415047227 */ /* 0x002fca00078e00ff */
[----:B------:R-:W-:Y:S01]  /*1450*/  SHF.R.U32.HI R4, RZ, R5, R4 ;  /* 0x00000005ff047219 */ /* 0x000fe20000011604 */
[----:B--2---:R-:W-:Y:S01]  /*1460*/  IMAD.HI.U32 R3, R20, R3, RZ ;  /* 0x0000000314037227 */ /* 0x004fe200078e00ff */
[----:B------:R-:W-:-:S04]  /*1470*/  ISETP.NE.AND P0, PT, R2, 0x1, PT ;  /* 0x000000010200780c */ /* 0x000fc80003f05270 */
[----:B---3--:R-:W-:-:S04]  /*1480*/  SHF.R.U32.HI R3, RZ, R6, R3 ;  /* 0x00000006ff037219 */ /* 0x008fc80000011603 */
[----:B------:R-:W-:Y:S02]  /*1490*/  SEL R3, R20, R3, !P0 ;  /* 0x0000000314037207 */ /* 0x000fe40004000000 */
[----:B----4-:R-:W-:-:S04]  /*14a0*/  ISETP.NE.AND P1, PT, R12, 0x1, PT ;  /* 0x000000010c00780c */ /* 0x010fc80003f25270 */
[----:B------:R-:W-:-:S05]  /*14b0*/  SEL R6, R21, R4, !P1 ;  /* 0x0000000415067207 */ /* 0x000fca0004800000 */
[----:B------:R-:W-:Y:S02]  /*14c0*/  IMAD.IADD R4, R3, 0x1, -R6 ;  /* 0x0000000103047824 */ /* 0x000fe400078e0a06 */
[----:B------:R-:W-:Y:S02]  /*14d0*/  IMAD.IADD R3, R6, 0x1, -R3 ;  /* 0x0000000106037824 */ /* 0x000fe400078e0a03 */
[----:B------:R-:W-:Y:S02]  /*14e0*/  IMAD R21, R4, R12, R21 ;  /* 0x0000000c04157224 */ /* 0x000fe400078e0215 */
[----:B------:R-:W-:Y:S02]  /*14f0*/  IMAD R20, R3, R2, R20 ;  /* 0x0000000203147224 */ /* 0x000fe400078e0214 */
.L_x_19:
[----:B------:R-:W-:Y:S05]  /*1500*/  BRA.U !UP1, `(.L_x_20) ;  /* 0x00000001090c7547 */ /* 0x000fea000b800000 */
[----:B------:R-:W-:Y:S01]  /*1510*/  UCGABAR_WAIT ;  /* 0x0000000000007dc7 */ /* 0x000fe20008000000 */
[----:B------:R-:W-:Y:S01]  /*1520*/  CCTL.IVALL ;  /* 0x00000000ff00798f */ /* 0x000fe20002000000 */
[----:B------:R-:W-:Y:S05]  /*1530*/  BRA `(.L_x_21) ;  /* 0x0000000000047947 */ /* 0x000fea0003800000 */
.L_x_20:
[----:B------:R-:W-:Y:S06]  /*1540*/  BAR.SYNC.DEFER_BLOCKING 0x0 ;  /* 0x0000000000007b1d */ /* 0x000fec0000010000 */
.L_x_21:
[----:B------:R-:W-:Y:S05]  /*1550*/  BRA.U UP2, `(.L_x_22) ;  /* 0x0000001102cc7547 */ /* 0x000fea000b800000 */
[----:B------:R-:W1:Y:S01]  /*1560*/  LDCU UR4, c[0x0][0x38c] ;  /* 0x00007180ff0477ac */ /* 0x000e620008000800 */
[----:B------:R-:W2:Y:S01]  /*1570*/  LDC R9, c[0x0][0x370] ;  /* 0x0000dc00ff097b82 */ /* 0x000ea20000000800 */
[----:B------:R-:W-:Y:S01]  /*1580*/  IMAD.SHL.U32 R16, R11, 0x80, RZ ;  /* 0x000000800b107824 */ /* 0x000fe200078e00ff */
[----:B------:R-:W-:Y:S01]  /*1590*/  PLOP3.LUT P1, PT, PT, PT, UP5, 0x80, 0x8 ;  /* 0x000000000008781c */ /* 0x000fe20003f2f058 */
[----:B------:R-:W-:Y:S01]  /*15a0*/  HFMA2 R12, -RZ, RZ, 0, 0 ;  /* 0x00000000ff0c7431 */ /* 0x000fe200000001ff */
[----:B------:R-:W-:Y:S01]  /*15b0*/  UISETP.NE.AND UP1, UPT, UR10, URZ, UPT ;  /* 0x000000ff0a00728c */ /* 0x000fe2000bf25270 */
[----:B------:R-:W-:Y:S01]  /*15c0*/  ISETP.NE.AND P4, PT, R10, RZ, P5 ;  /* 0x000000ff0a00720c */ /* 0x000fe20002f85270 */
[----:B------:R-:W-:Y:S01]  /*15d0*/  IMAD.MOV.U32 R15, RZ, RZ, 0x1 ;  /* 0x00000001ff0f7424 */ /* 0x000fe200078e00ff */
[----:B------:R-:W-:Y:S01]  /*15e0*/  PLOP3.LUT P1, PT, P1, PT, PT, 0x8, 0x80 ;  /* 0x000000000080781c */ /* 0x000fe20000f2e170 */
[----:B------:R-:W3:Y:S01]  /*15f0*/  LDC R0, c[0x0][0x374] ;  /* 0x0000dd00ff007b82 */ /* 0x000ee20000000800 */
[----:B------:R-:W-:Y:S01]  /*1600*/  IMAD.MOV.U32 R14, RZ, RZ, RZ ;  /* 0x000000ffff0e7224 */ /* 0x000fe200078e00ff */
[----:B------:R-:W-:Y:S01]  /*1610*/  MOV R8, 0x1 ;  /* 0x0000000100087802 */ /* 0x000fe20000000f00 */
[----:B------:R-:W-:Y:S01]  /*1620*/  IMAD.MOV.U32 R10, RZ, RZ, RZ ;  /* 0x000000ffff0a7224 */ /* 0x000fe200078e00ff */
[----:B------:R-:W-:Y:S01]  /*1630*/  LOP3.LUT R16, R16, 0x80, RZ, 0xc0, !PT ;  /* 0x0000008010107812 */ /* 0x000fe200078ec0ff */
[----:B------:R-:W4:Y:S01]  /*1640*/  LDCU.64 UR14, c[0x0][0x348] ;  /* 0x00006900ff0e77ac */ /* 0x000f220008000a00 */
[----:B-1----:R-:W-:-:S02]  /*1650*/  UIADD3 UR5, UPT, UPT, UR4, 0x1f, URZ ;  /* 0x0000001f04057890 */ /* 0x002fc4000fffe0ff */
[----:B------:R-:W-:Y:S02]  /*1660*/  USEL UR22, UR6, 0x2, UP1 ;  /* 0x0000000206167887 */ /* 0x000fe40008800000 */
[----:B------:R-:W-:Y:S01]  /*1670*/  USHF.R.S32.HI UR7, URZ, 0x1f, UR5 ;  /* 0x0000001fff077899 */ /* 0x000fe20008011405 */
[----:B------:R-:W-:-:S03]  /*1680*/  UMOV UR23, URZ ;  /* 0x000000ff00177c82 */ /* 0x000fc60008000000 */
[----:B------:R-:W-:Y:S02]  /*1690*/  ULEA.HI UR7, UR7, UR5, URZ, 0x5 ;  /* 0x0000000507077291 */ /* 0x000fe4000f8f28ff */
[----:B------:R-:W-:Y:S02]  /*16a0*/  UIADD3 UR5, UPT, UPT, UR4, -0x1, URZ ;  /* 0xffffffff04057890 */ /* 0x000fe4000fffe0ff */
[----:B------:R-:W-:Y:S02]  /*16b0*/  USHF.R.S32.HI UR7, URZ, 0x5, UR7 ;  /* 0x00000005ff077899 */ /* 0x000fe40008011407 */
[----:B------:R-:W-:Y:S02]  /*16c0*/  UISETP.GE.U32.AND UP2, UPT, UR5, -0x3f, UPT ;  /* 0xffffffc10500788c */ /* 0x000fe4000bf46070 */
[----:B------:R-:W-:Y:S02]  /*16d0*/  UISETP.LT.U32.AND UP0, UPT, UR7, 0x5, UPT ;  /* 0x000000050700788c */ /* 0x000fe4000bf01070 */
[----:B------:R-:W-:-:S02]  /*16e0*/  UIADD3 UR4, UPT, UPT, UR4, 0x3e, URZ ;  /* 0x0000003e04047890 */ /* 0x000fc4000fffe0ff */
[----:B------:R-:W-:-:S04]  /*16f0*/  USEL UR5, UR7, 0x5, UP0 ;  /* 0x0000000507057887 */ /* 0x000fc80008000000 */
[----:B------:R-:W-:Y:S02]  /*1700*/  UIADD3 UR21, UPT, UPT, UR5, -0x1, URZ ;  /* 0xffffffff05157890 */ /* 0x000fe4000fffe0ff */
[----:B------:R-:W-:Y:S02]  /*1710*/  @UP2 UIADD3 UR21, UPT, UPT, UR5, URZ, URZ ;  /* 0x000000ff05152290 */ /* 0x000fe4000fffe0ff */
[----:B------:R-:W-:Y:S02]  /*1720*/  UIADD3 UR24, UPT, UPT, UR7, -UR5, URZ ;  /* 0x8000000507187290 */ /* 0x000fe4000fffe0ff */
[----:B------:R-:W-:Y:S02]  /*1730*/  UIADD3 UR13, UPT, UPT, UR21, 0x1, URZ ;  /* 0x00000001150d7890 */ /* 0x000fe4000fffe0ff */
[----:B--2-4-:R-:W-:-:S12]  /*1740*/  UIADD3 UR21, UPT, UPT, -UR21, URZ, URZ ;  /* 0x000000ff15157290 */ /* 0x014fd8000fffe1ff */
.L_x_42:
[----:B------:R-:W-:Y:S01]  /*1750*/  UISETP.NE.AND UP0, UPT, UR37, URZ, UPT ;  /* 0x000000ff2500728c */ /* 0x000fe2000bf05270 */
[----:B------:R-:W1:Y:S08]  /*1760*/  S2UR UR37, SR_CgaCtaId ;  /* 0x00000000002579c3 */ /* 0x000e700000008800 */
[----:B------:R-:W-:Y:S05]  /*1770*/  BRA.U UP0, `(.L_x_23) ;  /* 0x0000000100347547 */ /* 0x000fea000b800000 */
[----:B------:R-:W2:Y:S01]  /*1780*/  S2R R2, SR_CgaCtaId ;  /* 0x0000000000027919 */ /* 0x000ea20000008800 */
[----:B------:R-:W-:-:S04]  /*1790*/  MOV R3, 0x400 ;  /* 0x0000040000037802 */ /* 0x000fc80000000f00 */
[----:B--2---:R-:W-:Y:S02]  /*17a0*/  LEA R3, R2, R3, 0x18 ;  /* 0x0000000302037211 */ /* 0x004fe400078ec0ff */
[----:B------:R-:W-:-:S03]  /*17b0*/  SHF.L.U32 R2, R8, 0x1f, RZ ;  /* 0x0000001f08027819 */ /* 0x000fc600000006ff */
[----:B------:R-:W-:-:S04]  /*17c0*/  IMAD R3, R10, 0x8, R3 ;  /* 0x000000080a037824 */ /* 0x000fc800078e0203 */
[----:B------:R-:W2:Y:S02]  /*17d0*/  SYNCS.PHASECHK.TRANS64.TRYWAIT P0, [R3+URZ+0xf0], R2 ;  /* 0x0000f002030075a7 */ /* 0x000ea400080011ff */
[----:B--2---:R-:W-:Y:S05]  /*17e0*/  @!P0 BRA `(.L_x_24) ;  /* 0x0000009c00e48947 */ /* 0x004fea0003800000 */
.L_x_142:
[----:B------:R-:W-:Y:S01]  /*17f0*/  VIADD R10, R10, 0x1 ;  /* 0x000000010a0a7836 */ /* 0x000fe20000000000 */
[----:B------:R2:W-:Y:S04]  /*1800*/  SYNCS.ARRIVE.TRANS64.A1T0 RZ, [R3+URZ+0xe0], RZ ;  /* 0x0000e0ff03ff79a7 */ /* 0x0005e800081000ff */
[----:B------:R-:W-:-:S04]  /*1810*/  ISETP.NE.AND P0, PT, R10, 0x2, PT ;  /* 0x000000020a00780c */ /* 0x000fc80003f05270 */
[----:B------:R-:W-:Y:S02]  /*1820*/  SEL R10, R10, RZ, P0 ;  /* 0x000000ff0a0a7207 */ /* 0x000fe40000000000 */
[----:B--2---:R-:W-:-:S04]  /*1830*/  SEL R3, RZ, 0x1, P0 ;  /* 0x00000001ff037807 */ /* 0x004fc80000000000 */
[----:B------:R-:W-:-:S07]  /*1840*/  LOP3.LUT R8, R8, R3, RZ, 0x3c, !PT ;  /* 0x0000000308087212 */ /* 0x000fce00078e3cff */
.L_x_23:
[----:B------:R-:W-:Y:S01]  /*1850*/  UMOV UR6, 0x400 ;  /* 0x0000040000067882 */ /* 0x000fe20000000000 */
[----:B------:R-:W-:Y:S01]  /*1860*/  LEA.HI R3, R21, R21, RZ, 0x1 ;  /* 0x0000001515037211 */ /* 0x000fe200078f08ff */
[----:B-1----:R-:W-:Y:S01]  /*1870*/  ULEA UR6, UR37, UR6, 0x18 ;  /* 0x0000000625067291 */ /* 0x002fe2000f8ec0ff */
[----:B------:R-:W-:Y:S01]  /*1880*/  SHF.L.U32 R2, R15, 0x1f, RZ ;  /* 0x0000001f0f027819 */ /* 0x000fe200000006ff */
[----:B------:R-:W-:Y:S01]  /*1890*/  UISETP.GE.U32.AND UP0, UPT, UR4, 0x3f, UPT ;  /* 0x0000003f0400788c */ /* 0x000fe2000bf06070 */
[C---:B------:R-:W-:Y:S01]  /*18a0*/  R2UR UR9, R16.reuse ;  /* 0x00000000100972ca */ /* 0x040fe200000e0000 */
[----:B------:R-:W-:Y:S01]  /*18b0*/  ULEA UR8, UR23, UR6, 0x3 ;  /* 0x0000000617087291 */ /* 0x000fe2000f8e18ff */
[----:B------:R-:W-:Y:S01]  /*18c0*/  IMAD.SHL.U32 R3, R3, 0x80, RZ ;  /* 0x0000008003037824 */ /* 0x000fe200078e00ff */
[----:B------:R-:W-:Y:S01]  /*18d0*/  R2UR UR11, R16 ;  /* 0x00000000100b72ca */ /* 0x000fe200000e0000 */
[----:B------:R-:W-:-:S03]  /*18e0*/  UMOV UR25, URZ ;  /* 0x000000ff00197c82 */ /* 0x000fc60008000000 */
[----:B------:R-:W-:-:S03]  /*18f0*/  R2UR UR35, R3 ;  /* 0x00000000032372ca */ /* 0x000fc600000e0000 */
[----:B------:R1:W2:Y:S01]  /*1900*/  SYNCS.PHASECHK.TRANS64.TRYWAIT P0, [UR8+0x28], R2 ;  /* 0x00002802ff0075a7 */ /* 0x0002a20008001108 */
[----:B------:R-:W-:-:S09]  /*1910*/  R2UR UR8, R20 ;  /* 0x00000000140872ca */ /* 0x000fd200000e0000 */
[----:B------:R-:W-:-:S04]  /*1920*/  ULOP3.LUT UR35, UR9, 0xffffff00, UR35, 0xf8, !UPT ;  /* 0xffffff0009237892 */ /* 0x000fc8000f8ef823 */
[----:B------:R-:W-:Y:S01]  /*1930*/  ULEA UR11, UR8, UR11, 0x8 ;  /* 0x0000000b080b7291 */ /* 0x000fe2000f8e40ff */
[----:B------:R-:W-:Y:S11]  /*1940*/  BRA.U !UP0, `(.L_x_25) ;  /* 0x0000000108bc7547 */ /* 0x000ff6000b800000 */
[----:B------:R-:W-:Y:S01]  /*1950*/  UMOV UR16, UR21 ;  /* 0x0000001500107c82 */ /* 0x000fe20008000000 */
[----:B------:R-:W-:Y:S01]  /*1960*/  UMOV UR17, UR23 ;  /* 0x0000001700117c82 */ /* 0x000fe20008000000 */
[----:B------:R-:W-:-:S05]  /*1970*/  UMOV UR34, URZ ;  /* 0x000000ff00227c82 */ /* 0x000fca0008000000 */
.L_x_31:
[----:B------:R-:W-:Y:S01]  /*1980*/  ULEA UR33, UR17, UR6, 0x3 ;  /* 0x0000000611217291 */ /* 0x000fe2000f8e18ff */
[----:B------:R-:W-:Y:S01]  /*1990*/  @P5 MOV R3, 0x4000 ;  /* 0x0000400000035802 */ /* 0x000fe20000000f00 */
[----:B-12-4-:R-:W-:Y:S10]  /*19a0*/  @P0 BRA `(.L_x_26) ;  /* 0x00000000000c0947 */ /* 0x016ff40003800000 */
[----:B------:R-:W-:-:S04]  /*19b0*/  SHF.L.U32 R5, R15, 0x1f, RZ ;  /* 0x0000001f0f057819 */ /* 0x000fc800000006ff */
[----:B------:R-:W2:Y:S02]  /*19c0*/  SYNCS.PHASECHK.TRANS64.TRYWAIT P0, [UR33+0x28], R5 ;  /* 0x00002805ff0075a7 */ /* 0x000ea40008001121 */
[----:B--2---:R-:W-:Y:S05]  /*19d0*/  @!P0 BRA `(.L_x_27) ;  /* 0x0000009c007c8947 */ /* 0x004fea0003800000 */
.L_x_26:
[----:B------:R2:W-:Y:S01]  /*19e0*/  @P5 SYNCS.ARRIVE.TRANS64 RZ, [UR33], R3 ;  /* 0x00000003ffff59a7 */ /* 0x0005e20008000021 */
[----:B------:R-:W-:Y:S02]  /*19f0*/  ULOP3.LUT UR8, UR22, 0x2, URZ, 0xfc, !UPT ;  /* 0x0000000216087892 */ /* 0x000fe4000f8efcff */
[----:B------:R-:W-:Y:S02]  /*1a00*/  UIADD3 UR16, UPT, UPT, UR16, 0x1, URZ ;  /* 0x0000000110107890 */ /* 0x000fe4000fffe0ff */
[----:B------:R-:W-:Y:S02]  /*1a10*/  UISETP.NE.AND UP0, UPT, UR8, 0x2, UPT ;  /* 0x000000020800788c */ /* 0x000fe4000bf05270 */
[----:B------:R-:W-:-:S07]  /*1a20*/  UISETP.NE.AND UP2, UPT, UR16, 0x1, UPT ;  /* 0x000000011000788c */ /* 0x000fce000bf45270 */
[----:B------:R-:W-:Y:S05]  /*1a30*/  BRA.U UP0, `(.L_x_28) ;  /* 0x0000000100047547 */ /* 0x000fea000b800000 */
[----:B------:R-:W-:Y:S05]  /*1a40*/  BPT.TRAP 0x1 ;  /* 0x000000040000795c */ /* 0x000fea0000300000 */
.L_x_28:
[----:B------:R-:W-:Y:S04]  /*1a50*/  BSSY.RECONVERGENT B0, `(.L_x_29) ;  /* 0x0000003000007945 */ /* 0x000fe80003800200 */
[----:B------:R-:W-:Y:S05]  /*1a60*/  @!P4 BRA `(.L_x_30) ;  /* 0x000000000004c947 */ /* 0x000fea0003800000 */
[----:B------:R-:W-:Y:S05]  /*1a70*/  BPT.TRAP 0x1 ;  /* 0x000000040000795c */ /* 0x000fea0000300000 */
.L_x_30:
[----:B------:R-:W-:Y:S05]  /*1a80*/  BSYNC.RECONVERGENT B0 ;  /* 0x0000000000007941 */ /* 0x000fea0003800200 */
.L_x_29:
[----:B------:R-:W-:Y:S02]  /*1a90*/  UIADD3 UR23, UPT, UPT, UR17, 0x1, URZ ;  /* 0x0000000111177890 */ /* 0x000fe4000fffe0ff */
[----:B------:R-:W-:Y:S02]  /*1aa0*/  UIADD3 UR28, UP1, UPT, UR14, 0x80, URZ ;  /* 0x000000800e1c7890 */ /* 0x000fe4000ff3e0ff */
[----:B------:R-:W-:Y:S02]  /*1ab0*/  UISETP.NE.AND UP0, UPT, UR23, 0x5, UPT ;  /* 0x000000051700788c */ /* 0x000fe4000bf05270 */
[----:B------:R-:W-:Y:S02]  /*1ac0*/  ULOP3.LUT UR33, UR33, 0xfefffff8, URZ, 0xc0, !UPT ;  /* 0xfefffff821217892 */ /* 0x000fe4000f8ec0ff */
[----:B------:R-:W-:Y:S02]  /*1ad0*/  USEL UR9, URZ, 0x1, UP0 ;  /* 0x00000001ff097887 */ /* 0x000fe40008000000 */
[----:B------:R-:W-:-:S02]  /*1ae0*/  USEL UR23, UR23, URZ, UP0 ;  /* 0x000000ff17177287 */ /* 0x000fc40008000000 */
[----:B------:R-:W-:Y:S02]  /*1af0*/  UIADD3 UR26, UP0, UPT, UR14, 0x180, URZ ;  /* 0x000001800e1a7890 */ /* 0x000fe4000ff1e0ff */
[----:B------:R-:W-:Y:S01]  /*1b00*/  ULEA UR8, UR23, UR6, 0x3 ;  /* 0x0000000617087291 */ /* 0x000fe2000f8e18ff */
[----:B------:R-:W-:Y:S01]  /*1b10*/  LOP3.LUT R15, R15, UR9, RZ, 0x3c, !PT ;  /* 0x000000090f0f7c12 */ /* 0x000fe2000f8e3cff */
[----:B------:R-:W-:Y:S02]  /*1b20*/  UIADD3.X UR29, UPT, UPT, URZ, UR15, URZ, UP1, !UPT ;  /* 0x0000000fff1d7290 */ /* 0x000fe40008ffe4ff */
[----:B------:R-:W-:Y:S01]  /*1b30*/  UIADD3.X UR27, UPT, UPT, URZ, UR15, URZ, UP0, !UPT ;  /* 0x0000000fff1b7290 */ /* 0x000fe200087fe4ff */
[----:B-1----:R-:W-:Y:S01]  /*1b40*/  SHF.L.U32 R2, R15, 0x1f, RZ ;  /* 0x0000001f0f027819 */ /* 0x002fe200000006ff */
[----:B------:R-:W-:Y:S01]  /*1b50*/  UMOV UR18, 0x0 ;  /* 0x0000000000127882 */ /* 0x000fe20000000000 */
[----:B------:R-:W-:Y:S01]  /*1b60*/  UMOV UR19, 0x10000000 ;  /* 0x1000000000137882 */ /* 0x000fe20000000000 */
[----:B------:R-:W-:Y:S01]  /*1b70*/  UMOV UR10, UR34 ;  /* 0x00000022000a7c82 */ /* 0x000fe20008000000 */
[----:B------:R4:W1:Y:S01]  /*1b80*/  SYNCS.PHASECHK.TRANS64.TRYWAIT P0, [UR8+0x28], R2 ;  /* 0x00002802ff0075a7 */ /* 0x0008620008001108 */
[----:B------:R-:W-:Y:S01]  /*1b90*/  ULEA UR8, UR17, UR6, 0xc ;  /* 0x0000000611087291 */ /* 0x000fe2000f8e60ff */
[----:B------:R-:W-:Y:S01]  /*1ba0*/  UMOV UR12, UR36 ;  /* 0x00000024000c7c82 */ /* 0x000fe20008000000 */
[----:B------:R-:W-:-:S02]  /*1bb0*/  UMOV UR9, UR33 ;  /* 0x0000002100097c82 */ /* 0x000fc40008000000 */
[----:B------:R-:W-:Y:S02]  /*1bc0*/  UIADD3 UR32, UPT, UPT, UR8, 0xc400, URZ ;  /* 0x0000c40008207890 */ /* 0x000fe4000fffe0ff */
[----:B------:R-:W-:Y:S01]  /*1bd0*/  UIADD3 UR8, UPT, UPT, UR8, 0x11400, URZ ;  /* 0x0001140008087890 */ /* 0x000fe2000fffe0ff */
[----:B------:R-:W-:Y:S01]  /*1be0*/  UMOV UR25, UR13 ;  /* 0x0000000d00197c82 */ /* 0x000fe20008000000 */
[----:B------:R-:W-:-:S05]  /*1bf0*/  UMOV UR17, UR23 ;  /* 0x0000001700117c82 */ /* 0x000fca0008000000 */
[----:B------:R2:W-:Y:S02]  /*1c00*/  UTMALDG.3D.2CTA [UR32], [UR28], desc[UR18] ;  /* 0x000012201c0075b4 */ /* 0x0005e40008211000 */
[----:B------:R4:W-:Y:S01]  /*1c10*/  UTMALDG.3D.2CTA [UR8], [UR26], desc[UR18] ;  /* 0x000012081a0075b4 */ /* 0x0009e20008211000 */
[----:B--2---:R-:W-:Y:S01]  /*1c20*/  UIADD3 UR34, UPT, UPT, UR34, 0x20, URZ ;  /* 0x0000002022227890 */ /* 0x004fe2000fffe0ff */
[----:B------:R-:W-:Y:S11]  /*1c30*/  BRA.U UP2, `(.L_x_31) ;  /* 0xfffffffd02507547 */ /* 0x000ff6000b83ffff */
.L_x_25:
[----:B----4-:R-:W-:Y:S01]  /*1c40*/  ULEA UR8, UR23, UR6, 0x3 ;  /* 0x0000000617087291 */ /* 0x010fe2000f8e18ff */
[----:B-1----:R-:W-:Y:S01]  /*1c50*/  SHF.L.U32 R2, R15, 0x1f, RZ ;  /* 0x0000001f0f027819 */ /* 0x002fe200000006ff */
[----:B------:R-:W-:Y:S01]  /*1c60*/  @!P1 SYNCS.ARRIVE.TRANS64.A1T0 RZ, [UR6+0x98], RZ ;  /* 0x000098ffffff99a7 */ /* 0x000fe20008100006 */
[----:B------:R-:W-:-:S06]  /*1c70*/  UISETP.GT.AND UP0, UPT, UR7, UR5, UPT ;  /* 0x000000050700728c */ /* 0x000fcc000bf04270 */
[----:B--2---:R1:W2:Y:S03]  /*1c80*/  SYNCS.PHASECHK.TRANS64.TRYWAIT P0, [UR8+0x28], R2 ;  /* 0x00002802ff0075a7 */ /* 0x0042a60008001108 */
[----:B------:R-:W-:Y:S05]  /*1c90*/  BRA.U !UP0, `(.L_x_32) ;  /* 0x0000000108bc7547 */ /* 0x000fea000b800000 */
[----:B------:R-:W-:Y:S01]  /*1ca0*/  UIADD3 UR26, UPT, UPT, UR24, UR25, URZ ;  /* 0x00000019181a7290 */ /* 0x000fe2000fffe0ff */
[----:B------:R-:W-:-:S11]  /*1cb0*/  UMOV UR27, UR23 ;  /* 0x00000017001b7c82 */ /* 0x000fd60008000000 */
.L_x_38:
[----:B------:R-:W-:Y:S01]  /*1cc0*/  ULEA UR17, UR27, UR6, 0x3 ;  /* 0x000000061b117291 */ /* 0x000fe2000f8e18ff */
[----:B--2---:R-:W-:Y:S01]  /*1cd0*/  @P5 MOV R3, 0x4000 ;  /* 0x0000400000035802 */ /* 0x004fe20000000f00 */
[----:B-12---:R-:W-:Y:S10]  /*1ce0*/  @P0 BRA `(.L_x_33) ;  /* 0x00000000000c0947 */ /* 0x006ff40003800000 */
[----:B------:R-:W-:-:S04]  /*1cf0*/  SHF.L.U32 R5, R15, 0x1f, RZ ;  /* 0x0000001f0f057819 */ /* 0x000fc800000006ff */
[----:B------:R-:W2:Y:S02]  /*1d00*/  SYNCS.PHASECHK.TRANS64.TRYWAIT P0, [UR17+0x28], R5 ;  /* 0x00002805ff0075a7 */ /* 0x000ea40008001111 */
[----:B--2---:R-:W-:Y:S05]  /*1d10*/  @!P0 BRA `(.L_x_34) ;  /* 0x0000009800c48947 */ /* 0x004fea0003800000 */
.L_x_33:
[----:B------:R2:W-:Y:S01]  /*1d20*/  @P5 SYNCS.ARRIVE.TRANS64 RZ, [UR17], R3 ;  /* 0x00000003ffff59a7 */ /* 0x0005e20008000011 */
[----:B------:R-:W-:-:S04]  /*1d30*/  ULOP3.LUT UR8, UR22, 0x2, URZ, 0xfc, !UPT ;  /* 0x0000000216087892 */ /* 0x000fc8000f8efcff */
[----:B------:R-:W-:-:S09]  /*1d40*/  UISETP.NE.AND UP0, UPT, UR8, 0x2, UPT ;  /* 0x000000020800788c */ /* 0x000fd2000bf05270 */
[----:B------:R-:W-:Y:S05]  /*1d50*/  BRA.U UP0, `(.L_x_35) ;  /* 0x0000000100047547 */ /* 0x000fea000b800000 */
[----:B------:R-:W-:Y:S05]  /*1d60*/  BPT.TRAP 0x1 ;  /* 0x000000040000795c */ /* 0x000fea0000300000 */
.L_x_35:
[----:B------:R-:W-:Y:S04]  /*1d70*/  BSSY.RECONVERGENT B0, `(.L_x_36) ;  /* 0x0000003000007945 */ /* 0x000fe80003800200 */
[----:B------:R-:W-:Y:S05]  /*1d80*/  @!P4 BRA `(.L_x_37) ;  /* 0x000000000004c947 */ /* 0x000fea0003800000 */
[----:B------:R-:W-:Y:S05]  /*1d90*/  BPT.TRAP 0x1 ;  /* 0x000000040000795c */ /* 0x000fea0000300000 */
.L_x_37:
[----:B------:R-:W-:Y:S05]  /*1da0*/  BSYNC.RECONVERGENT B0 ;  /* 0x0000000000007941 */ /* 0x000fea0003800200 */
.L_x_36:
[----:B------:R-:W-:Y:S02]  /*1db0*/  UIADD3 UR23, UPT, UPT, UR27, 0x1, URZ ;  /* 0x000000011b177890 */ /* 0x000fe4000fffe0ff */
[----:B------:R-:W-:Y:S02]  /*1dc0*/  UIADD3 UR32, UP1, UPT, UR14, 0x80, URZ ;  /* 0x000000800e207890 */ /* 0x000fe4000ff3e0ff */
[----:B------:R-:W-:Y:S02]  /*1dd0*/  UISETP.NE.AND UP0, UPT, UR23, 0x5, UPT ;  /* 0x000000051700788c */ /* 0x000fe4000bf05270 */
[----:B------:R-:W-:Y:S02]  /*1de0*/  USHF.L.U32 UR18, UR25, 0x5, URZ ;  /* 0x0000000519127899 */ /* 0x000fe400080006ff */
[----:B------:R-:W-:Y:S02]  /*1df0*/  USEL UR9, URZ, 0x1, UP0 ;  /* 0x00000001ff097887 */ /* 0x000fe40008000000 */
[----:B------:R-:W-:-:S02]  /*1e00*/  USEL UR23, UR23, URZ, UP0 ;  /* 0x000000ff17177287 */ /* 0x000fc40008000000 */
[----:B------:R-:W-:Y:S02]  /*1e10*/  UIADD3 UR30, UP0, UPT, UR14, 0x180, URZ ;  /* 0x000001800e1e7890 */ /* 0x000fe4000ff1e0ff */
[----:B------:R-:W-:Y:S01]  /*1e20*/  ULEA UR8, UR23, UR6, 0x3 ;  /* 0x0000000617087291 */ /* 0x000fe2000f8e18ff */
[----:B------:R-:W-:Y:S01]  /*1e30*/  LOP3.LUT R15, R15, UR9, RZ, 0x3c, !PT ;  /* 0x000000090f0f7c12 */ /* 0x000fe2000f8e3cff */
[----:B------:R-:W-:Y:S02]  /*1e40*/  ULOP3.LUT UR17, UR17, 0xfefffff8, URZ, 0xc0, !UPT ;  /* 0xfefffff811117892 */ /* 0x000fe4000f8ec0ff */
[----:B------:R-:W-:Y:S01]  /*1e50*/  UIADD3.X UR33, UPT, UPT, URZ, UR15, URZ, UP1, !UPT ;  /* 0x0000000fff217290 */ /* 0x000fe20008ffe4ff */
[----:B-1----:R-:W-:Y:S01]  /*1e60*/  SHF.L.U32 R2, R15, 0x1f, RZ ;  /* 0x0000001f0f027819 */ /* 0x002fe200000006ff */
[----:B------:R-:W-:Y:S01]  /*1e70*/  UIADD3.X UR31, UPT, UPT, URZ, UR15, URZ, UP0, !UPT ;  /* 0x0000000fff1f7290 */ /* 0x000fe200087fe4ff */
[----:B------:R-:W-:Y:S02]  /*1e80*/  UMOV UR28, 0x0 ;  /* 0x00000000001c7882 */ /* 0x000fe40000000000 */
[----:B------:R4:W1:Y:S01]  /*1e90*/  SYNCS.PHASECHK.TRANS64.TRYWAIT P0, [UR8+0x28], R2 ;  /* 0x00002802ff0075a7 */ /* 0x0008620008001108 */
[----:B------:R-:W-:Y:S01]  /*1ea0*/  ULEA UR8, UR27, UR6, 0xc ;  /* 0x000000061b087291 */ /* 0x000fe2000f8e60ff */
[----:B------:R-:W-:Y:S01]  /*1eb0*/  UMOV UR29, 0x10000000 ;  /* 0x10000000001d7882 */ /* 0x000fe20000000000 */
[----:B------:R-:W-:-:S02]  /*1ec0*/  UMOV UR19, UR35 ;  /* 0x0000002300137c82 */ /* 0x000fc40008000000 */
[----:B------:R-:W-:Y:S02]  /*1ed0*/  UIADD3 UR16, UPT, UPT, UR8, 0xc400, URZ ;  /* 0x0000c40008107890 */ /* 0x000fe4000fffe0ff */
[----:B------:R-:W-:Y:S01]  /*1ee0*/  UIADD3 UR8, UPT, UPT, UR8, 0x11400, URZ ;  /* 0x0001140008087890 */ /* 0x000fe2000fffe0ff */
[----:B------:R-:W-:Y:S01]  /*1ef0*/  UMOV UR20, UR36 ;  /* 0x0000002400147c82 */ /* 0x000fe20008000000 */
[----:B------:R-:W-:Y:S01]  /*1f00*/  UMOV UR12, UR36 ;  /* 0x00000024000c7c82 */ /* 0x000fe20008000000 */
[----:B------:R-:W-:Y:S01]  /*1f10*/  UMOV UR9, UR17 ;  /* 0x0000001100097c82 */ /* 0x000fe20008000000 */
[----:B------:R-:W-:Y:S01]  /*1f20*/  UMOV UR10, UR18 ;  /* 0x00000012000a7c82 */ /* 0x000fe20008000000 */
[----:B------:R-:W-:Y:S02]  /*1f30*/  UIADD3 UR25, UPT, UPT, UR25, 0x1, URZ ;  /* 0x0000000119197890 */ /* 0x000fe4000fffe0ff */
[----:B------:R4:W-:Y:S01]  /*1f40*/  UTMALDG.3D.2CTA [UR16], [UR32], desc[UR28] ;  /* 0x00001c10200075b4 */ /* 0x0009e20008211000 */
[----:B------:R-:W-:Y:S01]  /*1f50*/  UMOV UR27, UR23 ;  /* 0x00000017001b7c82 */ /* 0x000fe20008000000 */
[----:B------:R-:W-:Y:S01]  /*1f60*/  UISETP.NE.AND UP0, UPT, UR25, UR26, UPT ;  /* 0x0000001a1900728c */ /* 0x000fe2000bf05270 */
[----:B------:R4:W-:Y:S08]  /*1f70*/  UTMALDG.3D.2CTA [UR8], [UR30], desc[UR28] ;  /* 0x00001c081e0075b4 */ /* 0x0009f00008211000 */
[----:B----4-:R-:W-:Y:S05]  /*1f80*/  BRA.U UP0, `(.L_x_38) ;  /* 0xfffffffd004c7547 */ /* 0x010fea000b83ffff */
.L_x_32:
[----:B-1----:R-:W-:Y:S01]  /*1f90*/  LEA R2, R14, UR6, 0x3 ;  /* 0x000000060e027c11 */ /* 0x002fe2000f8e18ff */
[----:B------:R-:W-:Y:S01]  /*1fa0*/  NOP ;  /* 0x0000000000007918 */ /* 0x000fe20000000000 */
[----:B--2---:R-:W-:Y:S02]  /*1fb0*/  SHF.L.U32 R3, R12, 0x1f, RZ ;  /* 0x0000001f0c037819 */ /* 0x004fe400000006ff */
[----:B------:R-:W-:Y:S02]  /*1fc0*/  LEA R4, R14, UR6, 0x4 ;  /* 0x000000060e047c11 */ /* 0x000fe4000f8e20ff */
[----:B------:R-:W1:Y:S02]  /*1fd0*/  SYNCS.PHASECHK.TRANS64.TRYWAIT P0, [R2+URZ+0xa0], R3 ;  /* 0x0000a003020075a7 */ /* 0x000e6400080011ff */
[----:B-1----:R-:W-:Y:S05]  /*1fe0*/  @!P0 BRA `(.L_x_39) ;  /* 0x0000009800288947 */ /* 0x002fea0003800000 */
.L_x_145:
[----:B------:R-:W2:Y:S01]  /*1ff0*/  LDS.128 R4, [R4+0x110] ;  /* 0x0001100004047984 */ /* 0x000ea20000000c00 */
[----:B------:R-:W-:Y:S01]  /*2000*/  ISETP.GE.AND P0, PT, R72, 0x1, PT ;  /* 0x000000014800780c */ /* 0x000fe20003f06270 */
[----:B-1----:R-:W-:Y:S01]  /*2010*/  VIADD R2, R2, 0xb0 ;  /* 0x000000b002027836 */ /* 0x002fe20000000000 */
[----:B------:R-:W-:Y:S01]  /*2020*/  @!PT LDS RZ, [RZ] ;  /* 0x00000000fffff984 */ /* 0x000fe20000000800 */
[----:B------:R-:W-:Y:S01]  /*2030*/  @!PT LDS RZ, [RZ] ;  /* 0x00000000fffff984 */ /* 0x000fe20000000800 */
[----:B------:R-:W-:Y:S01]  /*2040*/  @!PT LDS RZ, [RZ] ;  /* 0x00000000fffff984 */ /* 0x000fe20000000800 */
[----:B------:R-:W-:Y:S01]  /*2050*/  @!PT LDS RZ, [RZ] ;  /* 0x00000000fffff984 */ /* 0x000fe20000000800 */
[----:B------:R1:W-:Y:S06]  /*2060*/  MEMBAR.ALL.CTA ;  /* 0x0000000000007992 */ /* 0x0003ec0000008000 */
[----:B-1----:R-:W1:Y:S01]  /*2070*/  FENCE.VIEW.ASYNC.S ;  /* 0x00000000000073c6 */ /* 0x002e620000000000 */
[----:B------:R-:W-:-:S04]  /*2080*/  PRMT R2, RZ, 0x654, R2 ;  /* 0x00000654ff027816 */ /* 0x000fc80000000002 */
[----:B-1----:R1:W-:Y:S01]  /*2090*/  SYNCS.ARRIVE.TRANS64.RED.A1T0 RZ, [R2+URZ], RZ ;  /* 0x000000ff02ff79a7 */ /* 0x0023e200081004ff */
[----:B--2---:R-:W-:-:S13]  /*20a0*/  LOP3.LUT P2, RZ, R6, 0x1, RZ, 0xc0, !PT ;  /* 0x0000000106ff7812 */ /* 0x004fda000784c0ff */
[----:B------:R-:W-:Y:S01]  /*20b0*/  @P2 SHF.R.U32.HI R3, RZ, 0x10, R5 ;  /* 0x00000010ff032819 */ /* 0x000fe20000011605 */
[----:B------:R-:W-:Y:S01]  /*20c0*/  VOTEU.ANY UP0, P2 ;  /* 0x0000000000ff7886 */ /* 0x000fe20001000100 */
[----:B------:R-:W-:Y:S02]  /*20d0*/  @P2 MOV R13, R4 ;  /* 0x00000004000d2202 */ /* 0x000fe40000000f00 */
[----:B------:R-:W-:Y:S02]  /*20e0*/  @P2 R2UR.BROADCAST UR8, R3 ;  /* 0x00000000030822ca */ /* 0x000fe400008e0000 */
[----:B------:R-:W-:-:S11]  /*20f0*/  @P2 LOP3.LUT R11, R5, 0xffff, RZ, 0xc0, !PT ;  /* 0x0000ffff050b2812 */ /* 0x000fd600078ec0ff */
[----:B------:R-:W-:Y:S01]  /*2100*/  @UP0 UMOV UR36, UR8 ;  /* 0x0000000800240c82 */ /* 0x000fe20008000000 */
[----:B-1----:R-:W-:Y:S05]  /*2110*/  @!P0 BRA `(.L_x_40) ;  /* 0x0000000000b88947 */ /* 0x002fea0003800000 */
[----:B------:R-:W3:Y:S01]  /*2120*/  LDC.64 R4, c[0x0][0xb18] ;  /* 0x0002c600ff047b82 */ /* 0x000ee20000000a00 */
[----:B------:R-:W-:-:S07]  /*2130*/  ISETP.NE.AND P3, PT, R72, 0x1, PT ;  /* 0x000000014800780c */ /* 0x000fce0003f65270 */
[----:B------:R-:W1:Y:S08]  /*2140*/  LDC.64 R6, c[0x0][0xb10] ;  /* 0x0002c400ff067b82 */ /* 0x000e700000000a00 */
[----:B------:R-:W2:Y:S08]  /*2150*/  LDC R17, c[0x0][0xb20] ;  /* 0x0002c800ff117b82 */ /* 0x000eb00000000800 */
[----:B------:R-:W4:Y:S01]  /*2160*/  LDC R18, c[0x0][0xb0c] ;  /* 0x0002c300ff127b82 */ /* 0x000f220000000800 */
[----:B---3--:R-:W-:Y:S01]  /*2170*/  IMAD.HI.U32 R22, R0, R5, RZ ;  /* 0x0000000500167227 */ /* 0x008fe200078e00ff */
[----:B------:R-:W-:-:S06]  /*2180*/  ISETP.NE.AND P0, PT, R4, 0x1, PT ;  /* 0x000000010400780c */ /* 0x000fcc0003f05270 */
[----:B------:R-:W3:Y:S01]  /*2190*/  LDC.64 R2, c[0x0][0xb28] ;  /* 0x0002ca00ff027b82 */ /* 0x000ee20000000a00 */
[----:B-1----:R-:W-:-:S04]  /*21a0*/  IMAD.HI.U32 R20, R9, R6, RZ ;  /* 0x0000000609147227 */ /* 0x002fc800078e00ff */
[----:B------:R-:W-:Y:S01]  /*21b0*/  IMAD.HI.U32 R24, R13, R6, RZ ;  /* 0x000000060d187227 */ /* 0x000fe200078e00ff */
[----:B------:R-:W-:Y:S02]  /*21c0*/  SHF.R.U32.HI R20, RZ, R7, R20 ;  /* 0x00000007ff147219 */ /* 0x000fe40000011614 */
[----:B--2---:R-:W-:Y:S01]  /*21d0*/  SHF.R.U32.HI R19, RZ, R17, R22 ;  /* 0x00000011ff137219 */ /* 0x004fe20000011616 */
[----:B------:R-:W-:Y:S01]  /*21e0*/  IMAD.HI.U32 R22, R11, R5, RZ ;  /* 0x000000050b167227 */ /* 0x000fe200078e00ff */
[----:B------:R-:W-:Y:S02]  /*21f0*/  SHF.R.U32.HI R24, RZ, R7, R24 ;  /* 0x00000007ff187219 */ /* 0x000fe40000011618 */
[----:B------:R-:W-:Y:S02]  /*2200*/  SEL R19, R0, R19, !P0 ;  /* 0x0000001300137207 */ /* 0x000fe40004000000 */
[----:B------:R-:W-:Y:S02]  /*2210*/  SHF.R.U32.HI R22, RZ, R17, R22 ;  /* 0x00000011ff167219 */ /* 0x000fe40000011616 */
[----:B----4-:R-:W-:-:S02]  /*2220*/  ISETP.NE.AND P1, PT, R18, 0x1, PT ;  /* 0x000000011200780c */ /* 0x010fc40003f25270 */
[----:B------:R-:W-:Y:S02]  /*2230*/  SEL R5, R11, R22, !P0 ;  /* 0x000000160b057207 */ /* 0x000fe40004000000 */
[----:B------:R-:W-:Y:S02]  /*2240*/  SEL R21, R9, R20, !P1 ;  /* 0x0000001409157207 */ /* 0x000fe40004800000 */
[----:B------:R-:W-:Y:S01]  /*2250*/  SEL R7, R13, R24, !P1 ;  /* 0x000000180d077207 */ /* 0x000fe20004800000 */
[----:B---3--:R-:W-:Y:S01]  /*2260*/  IMAD.HI.U32 R20, R19, R2, RZ ;  /* 0x0000000213147227 */ /* 0x008fe200078e00ff */
[----:B------:R-:W-:-:S03]  /*2270*/  IADD3 R17, PT, PT, -R5, RZ, RZ ;  /* 0x000000ff05117210 */ /* 0x000fc60007ffe1ff */
        /* <DEDUP_REMOVED lines=11> */
[----:B------:R-:W-:-:S04]  /*2330*/  @!P0 IMAD.HI.U32 R20, R7, R2, RZ ;  /* 0x0000000207148227 */ /* 0x000fc800078e00ff */
[----:B------:R-:W-:Y:S01]  /*2340*/  IMAD.MOV R2, RZ, RZ, -R6 ;  /* 0x000000ffff027224 */ /* 0x000fe200078e0a06 */
[----:B------:R-:W-:-:S03]  /*2350*/  @!P0 SHF.R.U32.HI R20, RZ, R3, R20 ;  /* 0x00000003ff148219 */ /* 0x000fc60000011614 */
[----:B------:R-:W-:Y:S01]  /*2360*/  IMAD R2, R72, R2, R5 ;  /* 0x0000000248027224 */ /* 0x000fe200078e0205 */
        /* <DEDUP_REMOVED lines=9> */
.L_x_40:
[----:B------:R-:W1:Y:S02]  /*2400*/  LDCU UR8, c[0x0][0xb30] ;  /* 0x00016600ff0877ac */ /* 0x000e640008000800 */
[----:B-1----:R-:W-:-:S09]  /*2410*/  UISETP.NE.AND UP0, UPT, UR8, 0x1, UPT ;  /* 0x000000010800788c */ /* 0x002fd2000bf05270 */
[----:B------:R-:W-:Y:S05]  /*2420*/  BRA.U UP0, `(.L_x_41) ;  /* 0x0000000100407547 */ /* 0x000fea000b800000 */
[----:B------:R-:W1:Y:S08]  /*2430*/  LDC.64 R4, c[0x0][0xb10] ;  /* 0x0002c400ff047b82 */ /* 0x000e700000000a00 */
[----:B------:R-:W2:Y:S08]  /*2440*/  LDC.64 R2, c[0x0][0xb18] ;  /* 0x0002c600ff027b82 */ /* 0x000eb00000000a00 */
[----:B------:R-:W4:Y:S08]  /*2450*/  LDC R6, c[0x0][0xb20] ;  /* 0x0002c800ff067b82 */ /* 0x000f300000000800 */
[----:B------:R-:W3:Y:S01]  /*2460*/  LDC R18, c[0x0][0xb0c] ;  /* 0x0002c300ff127b82 */ /* 0x000ee20000000800 */
[----:B-1----:R-:W-:-:S05]  /*2470*/  IMAD.HI.U32 R4, R13, R4, RZ ;  /* 0x000000040d047227 */ /* 0x002fca00078e00ff */
[----:B------:R-:W-:Y:S01]  /*2480*/  SHF.R.U32.HI R4, RZ, R5, R4 ;  /* 0x00000005ff047219 */ /* 0x000fe20000011604 */
[----:B--2---:R-:W-:Y:S01]  /*2490*/  IMAD.HI.U32 R3, R11, R3, RZ ;  /* 0x000000030b037227 */ /* 0x004fe200078e00ff */
[----:B------:R-:W-:-:S04]  /*24a0*/  ISETP.NE.AND P0, PT, R2, 0x1, PT ;  /* 0x000000010200780c */ /* 0x000fc80003f05270 */
[----:B----4-:R-:W-:-:S04]  /*24b0*/  SHF.R.U32.HI R6, RZ, R6, R3 ;  /* 0x00000006ff067219 */ /* 0x010fc80000011603 */
[----:B------:R-:W-:Y:S02]  /*24c0*/  SEL R3, R11, R6, !P0 ;  /* 0x000000060b037207 */ /* 0x000fe40004000000 */
[----:B---3--:R-:W-:-:S04]  /*24d0*/  ISETP.NE.AND P1, PT, R18, 0x1, PT ;  /* 0x000000011200780c */ /* 0x008fc80003f25270 */
[----:B------:R-:W-:-:S05]  /*24e0*/  SEL R4, R13, R4, !P1 ;  /* 0x000000040d047207 */ /* 0x000fca0004800000 */
[----:B------:R-:W-:Y:S02]  /*24f0*/  IMAD.IADD R5, R3, 0x1, -R4 ;  /* 0x0000000103057824 */ /* 0x000fe400078e0a04 */
[----:B------:R-:W-:Y:S02]  /*2500*/  IMAD.IADD R3, R4, 0x1, -R3 ;  /* 0x0000000104037824 */ /* 0x000fe400078e0a03 */
[----:B------:R-:W-:Y:S02]  /*2510*/  IMAD R13, R5, R18, R13 ;  /* 0x00000012050d7224 */ /* 0x000fe400078e020d */
[----:B------:R-:W-:-:S07]  /*2520*/  IMAD R11, R3, R2, R11 ;  /* 0x00000002030b7224 */ /* 0x000fce00078e020b */
.L_x_41:
[----:B------:R-:W-:Y:S01]  /*2530*/  VIADD R14, R14, 0x1 ;  /* 0x000000010e0e7836 */ /* 0x000fe20000000000 */
[----:B------:R-:W-:Y:S01]  /*2540*/  PLOP3.LUT P1, PT, PT, PT, PT, 0x80, 0x8 ;  /* 0x000000000008781c */ /* 0x000fe20003f2f070 */
[----:B------:R-:W-:Y:S02]  /*2550*/  IMAD.IADD R21, R13, 0x1, R154 ;  /* 0x000000010d157824 */ /* 0x000fe400078e029a */
[----:B------:R-:W-:Y:S01]  /*2560*/  IMAD.IADD R20, R11, 0x1, R152 ;  /* 0x000000010b147824 */ /* 0x000fe200078e0298 */
[----:B------:R-:W-:-:S04]  /*2570*/  ISETP.NE.AND P0, PT, R14, 0x2, PT ;  /* 0x000000020e00780c */ /* 0x000fc80003f05270 */
[----:B------:R-:W-:Y:S02]  /*2580*/  SEL R3, RZ, 0x1, P0 ;  /* 0x00000001ff037807 */ /* 0x000fe40000000000 */
[----:B------:R-:W-:Y:S02]  /*2590*/  SEL R14, R14, RZ, P0 ;  /* 0x000000ff0e0e7207 */ /* 0x000fe40000000000 */
[----:B------:R-:W-:Y:S01]  /*25a0*/  LOP3.LUT R12, R12, R3, RZ, 0x3c, !PT ;  /* 0x000000030c0c7212 */ /* 0x000fe200078e3cff */
[----:B------:R-:W-:Y:S06]  /*25b0*/  @P2 BRA `(.L_x_42) ;  /* 0xfffffff000642947 */ /* 0x000fec000383ffff */
[----:B------:R-:W-:Y:S01]  /*25c0*/  UIADD3 UR6, UPT, UPT, UR6, 0x28, URZ ;  /* 0x0000002806067890 */ /* 0x000fe2000fffe0ff */
[----:B------:R-:W-:-:S03]  /*25d0*/  SHF.L.U32 R3, R15, 0x1f, RZ ;  /* 0x0000001f0f037819 */ /* 0x000fc600000006ff */
[----:B------:R-:W-:-:S09]  /*25e0*/  ULEA UR4, UR23, UR6, 0x3 ;  /* 0x0000000617047291 */ /* 0x000fd2000f8e18ff */
[----:B------:R-:W1:Y:S02]  /*25f0*/  SYNCS.PHASECHK.TRANS64.TRYWAIT P0, [UR4], R3 ;  /* 0x00000003ff0075a7 */ /* 0x000e640008001104 */
[----:B-1----:R-:W-:Y:S05]  /*2600*/  @!P0 BRA `(.L_x_43) ;  /* 0x0000009000b48947 */ /* 0x002fea0003800000 */
.L_x_147:
[----:B------:R-:W-:-:S04]  /*2610*/  UIADD3 UR5, UPT, UPT, UR23, 0x1, URZ ;  /* 0x0000000117057890 */ /* 0x000fc8000fffe0ff */
[----:B------:R-:W-:-:S04]  /*2620*/  UISETP.NE.AND UP0, UPT, UR5, 0x5, UPT ;  /* 0x000000050500788c */ /* 0x000fc8000bf05270 */
[----:B------:R-:W-:Y:S02]  /*2630*/  USEL UR7, URZ, 0x1, UP0 ;  /* 0x00000001ff077887 */ /* 0x000fe40008000000 */
[----:B------:R-:W-:-:S04]  /*2640*/  USEL UR5, UR5, URZ, UP0 ;  /* 0x000000ff05057287 */ /* 0x000fc80008000000 */
[----:B------:R-:W-:Y:S01]  /*2650*/  ULEA UR4, UR5, UR6, 0x3 ;  /* 0x0000000605047291 */ /* 0x000fe2000f8e18ff */
[----:B------:R-:W-:-:S04]  /*2660*/  LOP3.LUT R2, R15, UR7, RZ, 0x3c, !PT ;  /* 0x000000070f027c12 */ /* 0x000fc8000f8e3cff */
[----:B-1----:R-:W-:-:S04]  /*2670*/  SHF.L.U32 R3, R2, 0x1f, RZ ;  /* 0x0000001f02037819 */ /* 0x002fc800000006ff */
[----:B------:R-:W1:Y:S02]  /*2680*/  SYNCS.PHASECHK.TRANS64.TRYWAIT P0, [UR4], R3 ;  /* 0x00000003ff0075a7 */ /* 0x000e640008001104 */
[----:B-1----:R-:W-:Y:S05]  /*2690*/  @!P0 BRA `(.L_x_44) ;  /* 0x0000009000a88947 */ /* 0x002fea0003800000 */
.L_x_149:
        /* <DEDUP_REMOVED lines=9> */
.L_x_151:
        /* <DEDUP_REMOVED lines=9> */
.L_x_153:
[----:B------:R-:W-:-:S04]  /*27c0*/  UIADD3 UR5, UPT, UPT, UR5, 0x1, URZ ;  /* 0x0000000105057890 */ /* 0x000fc8000fffe0ff */
[----:B------:R-:W-:-:S04]  /*27d0*/  UISETP.NE.AND UP0, UPT, UR5, 0x5, UPT ;  /* 0x000000050500788c */ /* 0x000fc8000bf05270 */
[----:B------:R-:W-:Y:S02]  /*27e0*/  USEL UR4, URZ, 0x1, UP0 ;  /* 0x00000001ff047887 */ /* 0x000fe40008000000 */
[----:B------:R-:W-:-:S04]  /*27f0*/  USEL UR5, UR5, URZ, UP0 ;  /* 0x000000ff05057287 */ /* 0x000fc80008000000 */
[----:B------:R-:W-:Y:S01]  /*2800*/  ULEA UR5, UR5, UR6, 0x3 ;  /* 0x0000000605057291 */ /* 0x000fe2000f8e18ff */
[----:B-1----:R-:W-:-:S04]  /*2810*/  LOP3.LUT R3, R2, UR4, RZ, 0x3c, !PT ;  /* 0x0000000402037c12 */ /* 0x002fc8000f8e3cff */
[----:B------:R-:W-:Y:S01]  /*2820*/  SHF.L.U32 R3, R3, 0x1f, RZ ;  /* 0x0000001f03037819 */ /* 0x000fe200000006ff */
[----:B---3--:R-:W-:-:S07]  /*2830*/  IMAD.U32 R0, RZ, RZ, UR5 ;  /* 0x00000005ff007e24 */ /* 0x008fce000f8e00ff */
.L_x_47:
[----:B-1----:R1:W2:Y:S02]  /*2840*/  SYNCS.PHASECHK.TRANS64.TRYWAIT P0, [R0+URZ], R3 ;  /* 0x00000003000075a7 */ /* 0x0022a400080011ff */
[----:B--2---:R-:W-:Y:S05]  /*2850*/  @!P0 NANOSLEEP.SYNCS 0x989680 ;  /* 0x009896800000895d */ /* 0x004fea0003900000 */
[----:B------:R-:W2:Y:S02]  /*2860*/  @!P0 SYNCS.PHASECHK.TRANS64 P0, [R0+URZ], R3 ;  /* 0x00000003000085a7 */ /* 0x000ea400080010ff */
[----:B--2---:R-:W-:Y:S05]  /*2870*/  @P0 EXIT ;  /* 0x000000000000094d */ /* 0x004fea0003800000 */
[----:B------:R-:W-:Y:S05]  /*2880*/  BRA `(.L_x_47) ;  /* 0xfffffffc00ec7947 */ /* 0x000fea000383ffff */
.L_x_22:
[----:B------:R-:W-:-:S04]  /*2890*/  UISETP.NE.AND UP1, UPT, UR37, URZ, UPT ;  /* 0x000000ff2500728c */ /* 0x000fc8000bf25270 */
[----:B------:R-:W-:-:S09]  /*28a0*/  UISETP.NE.OR UP1, UPT, UR10, 0x1, UP1 ;  /* 0x000000010a00788c */ /* 0x000fd20008f25670 */
[----:B------:R-:W-:Y:S05]  /*28b0*/  BRA.U UP1, `(.L_x_48) ;  /* 0x00000005014c7547 */ /* 0x000fea000b800000 */
[----:B------:R-:W-:Y:S01]  /*28c0*/  HFMA2 R11, -RZ, RZ, 0, 0 ;  /* 0x00000000ff0b7431 */ /* 0x000fe200000001ff */
[----:B------:R-:W-:Y:S01]  /*28d0*/  ISETP.GE.U32.AND P2, PT, R10, 0x2, PT ;  /* 0x000000020a00780c */ /* 0x000fe20003f46070 */
[----:B------:R-:W-:Y:S01]  /*28e0*/  IMAD.MOV.U32 R12, RZ, RZ, 0x1 ;  /* 0x00000001ff0c7424 */ /* 0x000fe200078e00ff */
[----:B------:R-:W-:Y:S01]  /*28f0*/  CS2R R8, SRZ ;  /* 0x0000000000087805 */ /* 0x000fe2000001ff00 */
[----:B------:R-:W-:Y:S01]  /*2900*/  IMAD.MOV.U32 R3, RZ, RZ, RZ ;  /* 0x000000ffff037224 */ /* 0x000fe200078e00ff */
[----:B------:R-:W-:Y:S01]  /*2910*/  UMOV UR4, 0x400 ;  /* 0x0000040000047882 */ /* 0x000fe20000000000 */
[----:B------:R-:W-:Y:S01]  /*2920*/  UMOV UR6, URZ ;  /* 0x000000ff00067c82 */ /* 0x000fe20008000000 */
[----:B------:R-:W-:-:S12]  /*2930*/  ULEA UR37, UR37, UR4, 0x18 ;  /* 0x0000000425257291 */ /* 0x000fd8000f8ec0ff */
.L_x_52:
[----:B------:R-:W-:Y:S02]  /*2940*/  LEA R0, R3, UR37, 0x3 ;  /* 0x0000002503007c11 */ /* 0x000fe4000f8e18ff */
[----:B------:R-:W-:-:S03]  /*2950*/  SHF.L.U32 R5, R8, 0x1f, RZ ;  /* 0x0000001f08057819 */ /* 0x000fc600000006ff */
[----:B------:R-:W-:Y:S01]  /*2960*/  VIADD R4, R0, 0xf0 ;  /* 0x000000f000047836 */ /* 0x000fe20000000000 */
[----:B------:R-:W1:Y:S02]  /*2970*/  SYNCS.PHASECHK.TRANS64.TRYWAIT P0, [R0+URZ+0xe0], R5 ;  /* 0x0000e005000075a7 */ /* 0x000e6400080011ff */
[----:B-1----:R-:W-:Y:S05]  /*2980*/  @!P0 BRA `(.L_x_49) ;  /* 0x0000009000348947 */ /* 0x002fea0003800000 */
.L_x_154:
[----:B------:R-:W-:Y:S01]  /*2990*/  ULEA UR5, UR6, UR37, 0x3 ;  /* 0x0000002506057291 */ /* 0x000fe2000f8e18ff */
[----:B------:R-:W-:Y:S01]  /*29a0*/  PRMT R4, RZ, 0x654, R4 ;  /* 0x00000654ff047816 */ /* 0x000fe20000000004 */
[----:B-1----:R-:W-:Y:S01]  /*29b0*/  @!P2 IMAD.MOV.U32 R5, RZ, RZ, 0x10 ;  /* 0x00000010ff05a424 */ /* 0x002fe200078e00ff */
[----:B------:R-:W-:Y:S01]  /*29c0*/  SHF.L.U32 R7, R12, 0x1f, RZ ;  /* 0x0000001f0c077819 */ /* 0x000fe200000006ff */
[----:B------:R-:W-:Y:S01]  /*29d0*/  UIADD3 UR4, UPT, UPT, UR5, 0xa0, URZ ;  /* 0x000000a005047890 */ /* 0x000fe2000fffe0ff */
[----:B------:R1:W-:Y:S05]  /*29e0*/  SYNCS.ARRIVE.TRANS64.RED.A1T0 RZ, [R4+URZ], RZ ;  /* 0x000000ff04ff79a7 */ /* 0x0003ea00081004ff */
[----:B------:R-:W-:Y:S01]  /*29f0*/  IMAD.U32 R13, RZ, RZ, UR4 ;  /* 0x00000004ff0d7e24 */ /* 0x000fe2000f8e00ff */
[----:B------:R-:W2:Y:S04]  /*2a00*/  SYNCS.PHASECHK.TRANS64.TRYWAIT P0, [UR5+0xb0], R7 ;  /* 0x0000b007ff0075a7 */ /* 0x000ea80008001105 */
[----:B------:R-:W-:Y:S01]  /*2a10*/  PRMT R13, R10, 0x654, R13 ;  /* 0x000006540a0d7816 */ /* 0x000fe2000000000d */
[----:B-12---:R-:W-:Y:S06]  /*2a20*/  @!P0 BRA `(.L_x_50) ;  /* 0x0000009000208947 */ /* 0x006fec0003800000 */
.L_x_156:
[----:B------:R-:W-:Y:S01]  /*2a30*/  ULEA UR4, UR6, UR37, 0x4 ;  /* 0x0000002506047291 */ /* 0x000fe2000f8e20ff */
[----:B------:R-:W-:Y:S01]  /*2a40*/  SEL R2, R13, R2, !P2 ;  /* 0x000000020d027207 */ /* 0x000fe20005000000 */
[----:B------:R-:W-:Y:S01]  /*2a50*/  UIADD3 UR5, UPT, UPT, UR5, 0xa0, URZ ;  /* 0x000000a005057890 */ /* 0x000fe2000fffe0ff */
[----:B-1----:R-:W-:Y:S01]  /*2a60*/  LEA R0, R11, UR37, 0x3 ;  /* 0x000000250b007c11 */ /* 0x002fe2000f8e18ff */
[----:B------:R-:W-:Y:S01]  /*2a70*/  UIADD3 UR4, UPT, UPT, UR4, 0x110, URZ ;  /* 0x0000011004047890 */ /* 0x000fe2000fffe0ff */
[----:B------:R1:W-:Y:S01]  /*2a80*/  @!P2 SYNCS.ARRIVE.TRANS64.RED RZ, [R2+URZ], R5 ;  /* 0x0000000502ffa9a7 */ /* 0x0003e200080004ff */
[----:B------:R-:W-:Y:S01]  /*2a90*/  UIADD3 UR6, UPT, UPT, UR6, 0x1, URZ ;  /* 0x0000000106067890 */ /* 0x000fe2000fffe0ff */
[----:B------:R-:W-:-:S03]  /*2aa0*/  VIADD R3, R3, 0x1 ;  /* 0x0000000103037836 */ /* 0x000fc60000000000 */
[----:B------:R-:W-:Y:S02]  /*2ab0*/  UISETP.NE.AND UP0, UPT, UR6, 0x2, UPT ;  /* 0x000000020600788c */ /* 0x000fe4000bf05270 */
[----:B------:R-:W-:Y:S01]  /*2ac0*/  ISETP.NE.AND P0, PT, R3, 0x2, PT ;  /* 0x000000020300780c */ /* 0x000fe20003f05270 */
[----:B------:R-:W-:Y:S06]  /*2ad0*/  UGETNEXTWORKID.BROADCAST [UR4], [UR5] ;  /* 0x00000000040073ca */ /* 0x000fec0008000100 */
[----:B------:R-:W-:Y:S02]  /*2ae0*/  USEL UR4, URZ, 0x1, UP0 ;  /* 0x00000001ff047887 */ /* 0x000fe40008000000 */
[----:B------:R-:W-:-:S04]  /*2af0*/  USEL UR6, UR6, URZ, UP0 ;  /* 0x000000ff06067287 */ /* 0x000fc80008000000 */
[----:B------:R-:W-:Y:S02]  /*2b00*/  LOP3.LUT R12, R12, UR4, RZ, 0x3c, !PT ;  /* 0x000000040c0c7c12 */ /* 0x000fe4000f8e3cff */
[----:B-1----:R-:W-:-:S04]  /*2b10*/  SHF.L.U32 R5, R9, 0x1f, RZ ;  /* 0x0000001f09057819 */ /* 0x002fc800000006ff */
[----:B------:R-:W1:Y:S02]  /*2b20*/  SYNCS.PHASECHK.TRANS64.TRYWAIT P1, [R0+URZ+0xa0], R5 ;  /* 0x0000a005000075a7 */ /* 0x000e6400080211ff */
[----:B-1----:R-:W-:Y:S05]  /*2b30*/  @!P1 BRA `(.L_x_51) ;  /* 0x0000008c00f49947 */ /* 0x002fea0003800000 */
.L_x_157:
[----:B------:R-:W-:Y:S01]  /*2b40*/  LEA R4, R11, UR37, 0x4 ;  /* 0x000000250b047c11 */ /* 0x000fe2000f8e20ff */
[----:B-1----:R-:W-:Y:S01]  /*2b50*/  VIADD R0, R0, 0xb0 ;  /* 0x000000b000007836 */ /* 0x002fe20000000000 */
[----:B------:R-:W-:Y:S01]  /*2b60*/  SEL R3, R3, RZ, P0 ;  /* 0x000000ff03037207 */ /* 0x000fe20000000000 */
[----:B------:R-:W-:-:S03]  /*2b70*/  VIADD R11, R11, 0x1 ;  /* 0x000000010b0b7836 */ /* 0x000fc60000000000 */
[----:B------:R-:W1:Y:S01]  /*2b80*/  LDS.128 R4, [R4+0x110] ;  /* 0x0001100004047984 */ /* 0x000e620000000c00 */
[----:B------:R-:W-:Y:S02]  /*2b90*/  PRMT R0, RZ, 0x654, R0 ;  /* 0x00000654ff007816 */ /* 0x000fe40000000000 */
[C---:B------:R-:W-:Y:S01]  /*2ba0*/  ISETP.NE.AND P1, PT, R11.reuse, 0x2, PT ;  /* 0x000000020b00780c */ /* 0x040fe20003f25270 */
[----:B------:R-:W-:Y:S01]  /*2bb0*/  @!PT LDS RZ, [RZ] ;  /* 0x00000000fffff984 */ /* 0x000fe20000000800 */
[----:B------:R-:W-:Y:S01]  /*2bc0*/  @!PT LDS RZ, [RZ] ;  /* 0x00000000fffff984 */ /* 0x000fe20000000800 */
[----:B------:R-:W-:Y:S01]  /*2bd0*/  @!PT LDS RZ, [RZ] ;  /* 0x00000000fffff984 */ /* 0x000fe20000000800 */
[----:B------:R-:W-:Y:S01]  /*2be0*/  @!PT LDS RZ, [RZ] ;  /* 0x00000000fffff984 */ /* 0x000fe20000000800 */
[----:B------:R2:W-:Y:S06]  /*2bf0*/  MEMBAR.ALL.CTA ;  /* 0x0000000000007992 */ /* 0x0005ec0000008000 */
[----:B--2---:R-:W2:Y:S01]  /*2c00*/  FENCE.VIEW.ASYNC.S ;  /* 0x00000000000073c6 */ /* 0x004ea20000000000 */
[----:B------:R-:W-:Y:S01]  /*2c10*/  SEL R11, R11, RZ, P1 ;  /* 0x000000ff0b0b7207 */ /* 0x000fe20000800000 */
[----:B--2---:R2:W-:Y:S01]  /*2c20*/  SYNCS.ARRIVE.TRANS64.RED.A1T0 RZ, [R0+URZ], RZ ;  /* 0x000000ff00ff79a7 */ /* 0x0045e200081004ff */
[----:B-1----:R-:W-:-:S02]  /*2c30*/  LOP3.LUT P3, RZ, R6, 0x1, RZ, 0xc0, !PT ;  /* 0x0000000106ff7812 */ /* 0x002fc4000786c0ff */
[----:B------:R-:W-:-:S04]  /*2c40*/  SEL R5, RZ, 0x1, P0 ;  /* 0x00000001ff057807 */ /* 0x000fc80000000000 */
[----:B------:R-:W-:Y:S02]  /*2c50*/  LOP3.LUT R8, R8, R5, RZ, 0x3c, !PT ;  /* 0x0000000508087212 */ /* 0x000fe400078e3cff */
[----:B--2---:R-:W-:-:S04]  /*2c60*/  SEL R0, RZ, 0x1, P1 ;  /* 0x00000001ff007807 */ /* 0x004fc80000800000 */
[----:B------:R-:W-:Y:S01]  /*2c70*/  LOP3.LUT R9, R9, R0, RZ, 0x3c, !PT ;  /* 0x0000000009097212 */ /* 0x000fe200078e3cff */
[----:B------:R-:W-:Y:S06]  /*2c80*/  @P3 BRA `(.L_x_52) ;  /* 0xfffffffc002c3947 */ /* 0x000fec000383ffff */
[----:B------:R-:W-:Y:S01]  /*2c90*/  ULEA UR5, UR6, UR37, 0x3 ;  /* 0x0000002506057291 */ /* 0x000fe2000f8e18ff */
[----:B------:R-:W-:-:S08]  /*2ca0*/  SHF.L.U32 R3, R12, 0x1f, RZ ;  /* 0x0000001f0c037819 */ /* 0x000fd000000006ff */
[----:B------:R-:W1:Y:S02]  /*2cb0*/  SYNCS.PHASECHK.TRANS64 P0, [UR5+0xb0], R3 ;  /* 0x0000b003ff0075a7 */ /* 0x000e640008001005 */
[----:B-1----:R-:W-:Y:S05]  /*2cc0*/  @P0 BRA `(.L_x_53) ;  /* 0x0000000000080947 */ /* 0x002fea0003800000 */
[----:B------:R-:W1:Y:S02]  /*2cd0*/  SYNCS.PHASECHK.TRANS64.TRYWAIT P0, [UR5+0xb0], R3 ;  /* 0x0000b003ff0075a7 */ /* 0x000e640008001105 */
[----:B-1----:R-:W-:Y:S05]  /*2ce0*/  @!P0 BRA `(.L_x_54) ;  /* 0x0000008c009c8947 */ /* 0x002fea0003800000 */
.L_x_53:
[----:B------:R-:W-:-:S04]  /*2cf0*/  UIADD3 UR4, UPT, UPT, UR6, 0x1, URZ ;  /* 0x0000000106047890 */ /* 0x000fc8000fffe0ff */
[----:B------:R-:W-:-:S04]  /*2d00*/  UISETP.NE.AND UP0, UPT, UR4, 0x2, UPT ;  /* 0x000000020400788c */ /* 0x000fc8000bf05270 */
[----:B------:R-:W-:Y:S02]  /*2d10*/  USEL UR7, URZ, 0x1, UP0 ;  /* 0x00000001ff077887 */ /* 0x000fe40008000000 */
[----:B------:R-:W-:-:S04]  /*2d20*/  USEL UR4, UR4, URZ, UP0 ;  /* 0x000000ff04047287 */ /* 0x000fc80008000000 */
[----:B------:R-:W-:Y:S01]  /*2d30*/  ULEA UR4, UR4, UR37, 0x3 ;  /* 0x0000002504047291 */ /* 0x000fe2000f8e18ff */
[----:B-1----:R-:W-:-:S04]  /*2d40*/  LOP3.LUT R3, R12, UR7, RZ, 0x3c, !PT ;  /* 0x000000070c037c12 */ /* 0x002fc8000f8e3cff */
[----:B------:R-:W-:-:S04]  /*2d50*/  SHF.L.U32 R0, R3, 0x1f, RZ ;  /* 0x0000001f03007819 */ /* 0x000fc800000006ff */
[----:B------:R-:W1:Y:S02]  /*2d60*/  SYNCS.PHASECHK.TRANS64 P0, [UR4+0xb0], R0 ;  /* 0x0000b000ff0075a7 */ /* 0x000e640008001004 */
[----:B-1----:R-:W-:Y:S05]  /*2d70*/  @P0 EXIT ;  /* 0x000000000000094d */ /* 0x002fea0003800000 */
[----:B------:R-:W-:Y:S02]  /*2d80*/  SHF.L.U32 R3, R3, 0x1f, RZ ;  /* 0x0000001f03037819 */ /* 0x000fe400000006ff */
[----:B------:R-:W-:-:S07]  /*2d90*/  MOV R0, UR4 ;  /* 0x0000000400007c02 */ /* 0x000fce0008000f00 */
.L_x_55:
[----:B-1----:R1:W2:Y:S02]  /*2da0*/  SYNCS.PHASECHK.TRANS64.TRYWAIT P0, [R0+URZ+0xb0], R3 ;  /* 0x0000b003000075a7 */ /* 0x0022a400080011ff */
[----:B--2---:R-:W-:Y:S05]  /*2db0*/  @!P0 NANOSLEEP.SYNCS 0x989680 ;  /* 0x009896800000895d */ /* 0x004fea0003900000 */
[----:B------:R-:W2:Y:S02]  /*2dc0*/  @!P0 SYNCS.PHASECHK.TRANS64 P0, [R0+URZ+0xb0], R3 ;  /* 0x0000b003000085a7 */ /* 0x000ea400080010ff */
[----:B--2---:R-:W-:Y:S05]  /*2dd0*/  @P0 EXIT ;  /* 0x000000000000094d */ /* 0x004fea0003800000 */
[----:B------:R-:W-:Y:S05]  /*2de0*/  BRA `(.L_x_55) ;  /* 0xfffffffc00ec7947 */ /* 0x000fea000383ffff */
.L_x_48:
[----:B------:R-:W-:Y:S05]  /*2df0*/  BRA.U UP4, `(.L_x_56) ;  /* 0x00000011043c7547 */ /* 0x000fea000b800000 */
[----:B------:R-:W-:Y:S01]  /*2e00*/  UMOV UR6, 0x40 ;  /* 0x0000004000067882 */ /* 0x000fe20000000000 */
[----:B------:R-:W-:Y:S01]  /*2e10*/  NOP ;  /* 0x0000000000007918 */ /* 0x000fe20000000000 */
[----:B------:R-:W-:Y:S01]  /*2e20*/  ULEA UR6, UR37, UR6, 0x18 ;  /* 0x0000000625067291 */ /* 0x000fe2000f8ec0ff */
[----:B------:R-:W-:Y:S02]  /*2e30*/  UMOV UR7, 0x400 ;  /* 0x0000040000077882 */ /* 0x000fe40000000000 */
[----:B------:R-:W-:-:S06]  /*2e40*/  ULEA UR37, UR37, UR7, 0x18 ;  /* 0x0000000725257291 */ /* 0x000fcc000f8ec0ff */
[----:B------:R-:W1:Y:S02]  /*2e50*/  LDS.U8 R2, [UR6+0x1c] ;  /* 0x00001c06ff027984 */ /* 0x000e640008000000 */
[----:B-1----:R-:W-:-:S13]  /*2e60*/  ISETP.NE.AND P0, PT, R2, RZ, PT ;  /* 0x000000ff0200720c */ /* 0x002fda0003f05270 */
[----:B------:R-:W-:Y:S05]  /*2e70*/  @P0 BRA `(.L_x_57) ;  /* 0x0000000400080947 */ /* 0x000fea0003800000 */
[----:B------:R-:W-:Y:S02]  /*2e80*/  UISETP.NE.U32.AND UP0, UPT, UR5, 0x1, UPT ;  /* 0x000000010500788c */ /* 0x000fe4000bf05070 */
[----:B------:R-:W-:-:S07]  /*2e90*/  UIADD3 UR8, UPT, UPT, UR6, 0x8, URZ ;  /* 0x0000000806087890 */ /* 0x000fce000fffe0ff */
[----:B------:R-:W-:Y:S05]  /*2ea0*/  BRA.U !UP0, `(.L_x_58) ;  /* 0x00000001089c7547 */ /* 0x000fea000b800000 */
[----:B------:R-:W-:Y:S01]  /*2eb0*/  ELECT P0, URZ, PT ;  /* 0x0000000000ff782f */ /* 0x000fe20003800000 */
[----:B------:R-:W-:-:S12]  /*2ec0*/  BSSY B0, `(.L_x_58) ;  /* 0x0000025000007945 */ /* 0x000fd80003800000 */
[----:B------:R-:W-:Y:S05]  /*2ed0*/  @!P0 BRA `(.L_x_59) ;  /* 0x00000000008c8947 */ /* 0x000fea0003800000 */
[----:B------:R-:W-:-:S05]  /*2ee0*/  UMOV UR7, 0x10 ;  /* 0x0000001000077882 */ /* 0x000fca0000000000 */
[----:B------:R-:W-:Y:S04]  /*2ef0*/  DEPBAR.LE SB1, 0x36 ;  /* 0x00009d800000791a */ /* 0x000fe80000000000 */
[----:B------:R-:W1:Y:S02]  /*2f00*/  UTCATOMSWS.2CTA.FIND_AND_SET.ALIGN UP1, UR7, UR7 ;  /* 0x00000007000775e3 */ /* 0x000e640008220800 */
[----:B-1----:R-:W-:Y:S01]  /*2f10*/  MOV R11, UR7 ;  /* 0x00000007000b7c02 */ /* 0x002fe20008000f00 */
[----:B------:R-:W-:Y:S06]  /*2f20*/  BRA.U UP1, `(.L_x_60) ;  /* 0x0000000101187547 */ /* 0x000fec000b800000 */
.L_x_61:
[----:B------:R-:W-:Y:S05]  /*2f30*/  NANOSLEEP 0x64 ;  /* 0x000000640000795d */ /* 0x000fea0003800000 */
[----:B------:R-:W-:-:S05]  /*2f40*/  UMOV UR7, 0x10 ;  /* 0x0000001000077882 */ /* 0x000fca0000000000 */
[----:B------:R-:W-:Y:S04]  /*2f50*/  DEPBAR.LE SB1, 0x36 ;  /* 0x00009d800000791a */ /* 0x000fe80000000000 */
[----:B------:R-:W1:Y:S02]  /*2f60*/  UTCATOMSWS.2CTA.FIND_AND_SET.ALIGN UP1, UR7, UR7 ;  /* 0x00000007000775e3 */ /* 0x000e640008220800 */
[----:B-1----:R-:W-:Y:S01]  /*2f70*/  MOV R11, UR7 ;  /* 0x00000007000b7c02 */ /* 0x002fe20008000f00 */
[----:B------:R-:W-:Y:S05]  /*2f80*/  BRA.U !UP1, `(.L_x_61) ;  /* 0xfffffffd09e87547 */ /* 0x000fea000b83ffff */
.L_x_60:
[----:B------:R-:W1:Y:S01]  /*2f90*/  LDS R5, [UR6+0x10] ;  /* 0x00001006ff057984 */ /* 0x000e620008000800 */
[----:B------:R-:W-:Y:S01]  /*2fa0*/  IMAD.U32 R3, RZ, RZ, UR37 ;  /* 0x00000025ff037e24 */ /* 0x000fe2000f8e00ff */
[----:B------:R-:W-:-:S03]  /*2fb0*/  MOV R2, UR4 ;  /* 0x0000000400027c02 */ /* 0x000fc60008000f00 */
[----:B------:R-:W-:Y:S01]  /*2fc0*/  VIADD R3, R3, 0x130 ;  /* 0x0000013003037836 */ /* 0x000fe20000000000 */
[----:B-1----:R-:W-:-:S04]  /*2fd0*/  SHF.L.U32 R5, R5, 0x1f, RZ ;  /* 0x0000001f05057819 */ /* 0x002fc800000006ff */
[----:B------:R-:W1:Y:S02]  /*2fe0*/  SYNCS.PHASECHK.TRANS64.TRYWAIT P0, [UR6+0x8], R5 ;  /* 0x00000805ff0075a7 */ /* 0x000e640008001106 */
[----:B-1----:R-:W-:Y:S05]  /*2ff0*/  @P0 BRA `(.L_x_62) ;  /* 0x0000000000080947 */ /* 0x002fea0003800000 */
[----:B------:R-:W1:Y:S02]  /*3000*/  SYNCS.PHASECHK.TRANS64.TRYWAIT P0, [UR6+0x8], R5 ;  /* 0x00000805ff0075a7 */ /* 0x000e640008001106 */
[----:B-1----:R-:W-:Y:S05]  /*3010*/  @!P0 BRA `(.L_x_63) ;  /* 0x0000008800e88947 */ /* 0x002fea0003800000 */
.L_x_62:
[----:B-1----:R-:W-:Y:S01]  /*3020*/  HFMA2 R4, -RZ, RZ, 0, 5.9604644775390625e-08 ;  /* 0x00000001ff047431 */ /* 0x002fe200000001ff */
[----:B------:R-:W-:Y:S01]  /*3030*/  UPRMT UR7, UR4, 0x654, UR8 ;  /* 0x0000065404077896 */ /* 0x000fe20008000008 */
[----:B------:R-:W-:Y:S01]  /*3040*/  IMAD.MOV.U32 R6, RZ, RZ, 0xffff ;  /* 0x0000ffffff067424 */ /* 0x000fe200078e00ff */
[----:B------:R-:W-:Y:S01]  /*3050*/  PRMT R2, R2, 0x654, R3 ;  /* 0x0000065402027816 */ /* 0x000fe20000000003 */
[----:B------:R-:W-:Y:S02]  /*3060*/  IMAD.MOV.U32 R5, RZ, RZ, 0x4 ;  /* 0x00000004ff057424 */ /* 0x000fe400078e00ff */
[----:B------:R-:W-:Y:S01]  /*3070*/  IMAD.SHL.U32 R9, R11, 0x20, RZ ;  /* 0x000000200b097824 */ /* 0x000fe200078e00ff */
[----:B------:R-:W-:Y:S02]  /*3080*/  MOV R3, UR7 ;  /* 0x0000000700037c02 */ /* 0x000fe40008000f00 */
[-C--:B------:R-:W-:Y:S01]  /*3090*/  SHF.L.U32 R7, R6, R11.reuse, RZ ;  /* 0x0000000b06077219 */ /* 0x080fe200000006ff */
[----:B------:R1:W-:Y:S01]  /*30a0*/  SYNCS.ARRIVE.TRANS64.RED RZ, [UR7], R5 ;  /* 0x00000005ffff79a7 */ /* 0x0003e20008000407 */
[----:B------:R-:W-:Y:S01]  /*30b0*/  SHF.L.U32 R6, R4, R11, RZ ;  /* 0x0000000b04067219 */ /* 0x000fe200000006ff */
[----:B------:R1:W-:Y:S04]  /*30c0*/  STS [UR37+0x130], R9 ;  /* 0x00013009ff007988 */ /* 0x0003e80008000825 */
[----:B------:R1:W-:Y:S04]  /*30d0*/  STAS [R2.64], R11 ;  /* 0x0000000b02007dbd */ /* 0x0003e8000c0008ff */
[----:B------:R1:W-:Y:S04]  /*30e0*/  ATOMS.OR RZ, [UR6+0x14], R7 ;  /* 0x00001407ffff798c */ /* 0x0003e8000b000006 */
[----:B------:R1:W-:Y:S04]  /*30f0*/  ATOMS.OR RZ, [UR6+0x18], R6 ;  /* 0x00001806ffff798c */ /* 0x0003e8000b000006 */
[----:B------:R1:W-:Y:S02]  /*3100*/  ATOMS.XOR RZ, [UR6+0x10], R4 ;  /* 0x00001004ffff798c */ /* 0x0003e4000b800006 */
.L_x_59:
[----:B------:R-:W-:Y:S05]  /*3110*/  BSYNC B0 ;  /* 0x0000000000007941 */ /* 0x000fea0003800000 */
.L_x_58:
[----:B------:R-:W-:Y:S05]  /*3120*/  BRA.U UP0, `(.L_x_64) ;  /* 0x00000001006c7547 */ /* 0x000fea000b800000 */
[----:B------:R-:W-:-:S03]  /*3130*/  UMOV UR7, 0xffffffff ;  /* 0xffffffff00077882 */ /* 0x000fc60000000000 */
[----:B------:R-:W-:Y:S05]  /*3140*/  BRA.DIV UR7, `(.L_x_65) ;  /* 0x0000008a07b47947 */ /* 0x000fea000b800000 */
[----:B------:R-:W-:-:S13]  /*3150*/  ELECT P6, URZ, PT ;  /* 0x0000000000ff782f */ /* 0x000fda00038c0000 */
.L_x_161:
[----:B------:R-:W-:Y:S05]  /*3160*/  @!P6 BRA `(.L_x_64) ;  /* 0x00000000005ce947 */ /* 0x000fea0003800000 */
[----:B-1----:R-:W1:Y:S02]  /*3170*/  LDS R3, [UR6+0x10] ;  /* 0x00001006ff037984 */ /* 0x002e640008000800 */
[----:B-1----:R-:W-:-:S04]  /*3180*/  SHF.L.U32 R3, R3, 0x1f, RZ ;  /* 0x0000001f03037819 */ /* 0x002fc800000006ff */
[----:B------:R-:W1:Y:S02]  /*3190*/  SYNCS.PHASECHK.TRANS64.TRYWAIT P0, [UR6+0x8], R3 ;  /* 0x00000803ff0075a7 */ /* 0x000e640008001106 */
[----:B-1----:R-:W-:Y:S05]  /*31a0*/  @P0 BRA `(.L_x_66) ;  /* 0x0000000000080947 */ /* 0x002fea0003800000 */
[----:B------:R-:W1:Y:S02]  /*31b0*/  SYNCS.PHASECHK.TRANS64.TRYWAIT P0, [UR6+0x8], R3 ;  /* 0x00000803ff0075a7 */ /* 0x000e640008001106 */
[----:B-1----:R-:W-:Y:S05]  /*31c0*/  @!P0 BRA `(.L_x_67) ;  /* 0x0000008800b48947 */ /* 0x002fea0003800000 */
.L_x_66:
[----:B------:R-:W2:Y:S01]  /*31d0*/  LDS R5, [UR37+0x130] ;  /* 0x00013025ff057984 */ /* 0x000ea20008000800 */
[----:B-1----:R-:W-:Y:S02]  /*31e0*/  HFMA2 R2, -RZ, RZ, 0, 5.9604644775390625e-08 ;  /* 0x00000001ff027431 */ /* 0x002fe400000001ff */
[----:B------:R-:W-:Y:S01]  /*31f0*/  IMAD.MOV.U32 R3, RZ, RZ, 0xffff ;  /* 0x0000ffffff037424 */ /* 0x000fe200078e00ff */
[----:B------:R-:W-:Y:S01]  /*3200*/  UPRMT UR7, UR4, 0x654, UR8 ;  /* 0x0000065404077896 */ /* 0x000fe20008000008 */
[----:B--2---:R-:W-:-:S03]  /*3210*/  IMAD.SHL.U32 R4, R5, 0x20, RZ ;  /* 0x0000002005047824 */ /* 0x004fc600078e00ff */
[-C--:B------:R-:W-:Y:S02]  /*3220*/  SHF.L.U32 R3, R3, R5.reuse, RZ ;  /* 0x0000000503037219 */ /* 0x080fe400000006ff */
[----:B------:R-:W-:Y:S01]  /*3230*/  SHF.L.U32 R5, R2, R5, RZ ;  /* 0x0000000502057219 */ /* 0x000fe200000006ff */
[----:B------:R2:W-:Y:S04]  /*3240*/  STS [UR37+0x130], R4 ;  /* 0x00013004ff007988 */ /* 0x0005e80008000825 */
[----:B------:R2:W-:Y:S04]  /*3250*/  ATOMS.OR RZ, [UR6+0x14], R3 ;  /* 0x00001403ffff798c */ /* 0x0005e8000b000006 */
[----:B------:R2:W-:Y:S01]  /*3260*/  ATOMS.OR RZ, [UR6+0x18], R5 ;  /* 0x00001805ffff798c */ /* 0x0005e2000b000006 */
[----:B------:R-:W-:Y:S03]  /*3270*/  SYNCS.ARRIVE.TRANS64.RED.A1T0 RZ, [UR7], RZ ;  /* 0x000000ffffff79a7 */ /* 0x000fe60008100407 */
[----:B------:R2:W-:Y:S01]  /*3280*/  ATOMS.XOR RZ, [UR6+0x10], R2 ;  /* 0x00001002ffff798c */ /* 0x0005e2000b800006 */
[----:B------:R-:W-:Y:S05]  /*3290*/  BRA `(.L_x_64) ;  /* 0x0000000000107947 */ /* 0x000fea0003800000 */
.L_x_57:
[----:B------:R-:W-:-:S05]  /*32a0*/  MOV R2, 0xffffffff ;  /* 0xffffffff00027802 */ /* 0x000fca0000000f00 */
[----:B------:R1:W-:Y:S02]  /*32b0*/  STS [UR37+0x130], R2 ;  /* 0x00013002ff007988 */ /* 0x0003e40008000825 */
[----:B-1----:R-:W-:Y:S02]  /*32c0*/  MOV R2, 0x32e0 ;  /* 0x000032e000027802 */ /* 0x002fe40000000f00 */
[----:B-----5:R-:W-:Y:S05]  /*32d0*/  CALL.REL.NOINC `($__internal_1_$__cuda_sm10x_tcgen05_guardrail_trap_phase_invalid_during_alloc) ;  /* 0x0000009000547944 */ /* 0x020fea0003c00000 */
.L_x_64:
[----:B------:R-:W-:Y:S05]  /*32e0*/  WARPSYNC.ALL ;  /* 0x0000000000007948 */ /* 0x000fea0003800000 */
[----:B------:R-:W3:Y:S01]  /*32f0*/  S2UR UR8, SR_CgaCtaId ;  /* 0x00000000000879c3 */ /* 0x000ee20000008800 */
[----:B------:R-:W-:Y:S01]  /*3300*/  UMOV UR6, 0x400 ;  /* 0x0000040000067882 */ /* 0x000fe20000000000 */
[----:B------:R-:W-:-:S06]  /*3310*/  NOP ;  /* 0x0000000000007918 */ /* 0x000fcc0000000000 */
[----:B------:R-:W-:Y:S06]  /*3320*/  BAR.ARV 0x6, 0xa0 ;  /* 0x0182800000007b1d */ /* 0x000fec0000002000 */
[----:B------:R-:W-:Y:S01]  /*3330*/  LOP3.LUT R0, R0, 0xffff, RZ, 0xc0, !PT ;  /* 0x0000ffff00007812 */ /* 0x000fe200078ec0ff */
[----:B-1----:R-:W-:Y:S01]  /*3340*/  IMAD.MOV.U32 R9, RZ, RZ, 0x1 ;  /* 0x00000001ff097424 */ /* 0x002fe200078e00ff */
[----:B------:R-:W-:Y:S01]  /*3350*/  LOP3.LUT R8, R8, 0xffff, RZ, 0xc0, !PT ;  /* 0x0000ffff08087812 */ /* 0x000fe200078ec0ff */
[----:B------:R-:W-:Y:S01]  /*3360*/  UMOV UR22, URZ ;  /* 0x000000ff00167c82 */ /* 0x000fe20008000000 */
[----:B------:R-:W-:Y:S01]  /*3370*/  R2UR UR12, R0 ;  /* 0x00000000000c72ca */ /* 0x000fe200000e0000 */
[----:B------:R-:W-:Y:S01]  /*3380*/  UMOV UR21, URZ ;  /* 0x000000ff00157c82 */ /* 0x000fe20008000000 */
[----:B------:R-:W-:Y:S01]  /*3390*/  R2UR UR13, R8 ;  /* 0x00000000080d72ca */ /* 0x000fe200000e0000 */
[----:B------:R-:W-:Y:S01]  /*33a0*/  IMAD.MOV.U32 R8, RZ, RZ, RZ ;  /* 0x000000ffff087224 */ /* 0x000fe200078e00ff */
[----:B------:R-:W-:-:S02]  /*33b0*/  UISETP.NE.AND UP2, UPT, UR5, URZ, UPT ;  /* 0x000000ff0500728c */ /* 0x000fc4000bf45270 */
[----:B---3--:R-:W-:Y:S01]  /*33c0*/  ULEA UR8, UR8, UR6, 0x18 ;  /* 0x0000000608087291 */ /* 0x008fe2000f8ec0ff */
[----:B------:R-:W1:Y:S03]  /*33d0*/  LDCU UR6, c[0x0][0x38c] ;  /* 0x00007180ff0677ac */ /* 0x000e660008000800 */
[----:B------:R-:W-:Y:S02]  /*33e0*/  UIADD3 UR14, UPT, UPT, UR8, 0xc400, URZ ;  /* 0x0000c400080e7890 */ /* 0x000fe4000fffe0ff */
[----:B------:R-:W-:-:S03]  /*33f0*/  UIADD3 UR15, UPT, UPT, UR8, 0x11400, URZ ;  /* 0x00011400080f7890 */ /* 0x000fc6000fffe0ff */
[----:B--2---:R-:W2:Y:S01]  /*3400*/  LDS R2, [UR8+0x130] ;  /* 0x00013008ff027984 */ /* 0x004ea20008000800 */
[----:B------:R-:W-:Y:S02]  /*3410*/  USHF.R.U32.HI UR14, URZ, 0x4, UR14 ;  /* 0x00000004ff0e7899 */ /* 0x000fe4000801160e */
[----:B------:R-:W-:Y:S02]  /*3420*/  USHF.R.U32.HI UR15, URZ, 0x4, UR15 ;  /* 0x00000004ff0f7899 */ /* 0x000fe4000801160f */
[----:B------:R-:W-:Y:S02]  /*3430*/  ULOP3.LUT UR14, UR14, 0x3fff, URZ, 0xc0, !UPT ;  /* 0x00003fff0e0e7892 */ /* 0x000fe4000f8ec0ff */
[----:B------:R-:W-:Y:S02]  /*3440*/  ULOP3.LUT UR15, UR15, 0x3fff, URZ, 0xc0, !UPT ;  /* 0x00003fff0f0f7892 */ /* 0x000fe4000f8ec0ff */
[----:B------:R-:W-:Y:S02]  /*3450*/  ULOP3.LUT UR14, UR14, 0x10000, URZ, 0xfc, !UPT ;  /* 0x000100000e0e7892 */ /* 0x000fe4000f8efcff */
[----:B-1----:R-:W-:-:S02]  /*3460*/  UIADD3 UR6, UPT, UPT, UR6, 0x1f, URZ ;  /* 0x0000001f06067890 */ /* 0x002fc4000fffe0ff */
[----:B------:R-:W-:Y:S02]  /*3470*/  ULOP3.LUT UR15, UR15, 0x10000, URZ, 0xfc, !UPT ;  /* 0x000100000f0f7892 */ /* 0x000fe4000f8efcff */
[----:B------:R-:W-:Y:S01]  /*3480*/  USHF.R.S32.HI UR7, URZ, 0x1f, UR6 ;  /* 0x0000001fff077899 */ /* 0x000fe20008011406 */
[----:B------:R-:W-:Y:S01]  /*3490*/  UMOV UR20, URZ ;  /* 0x000000ff00147c82 */ /* 0x000fe20008000000 */
[----:B------:R-:W-:Y:S02]  /*34a0*/  UMOV UR26, 0x0 ;  /* 0x00000000001a7882 */ /* 0x000fe40000000000 */
[----:B------:R-:W-:Y:S01]  /*34b0*/  ULEA.HI UR7, UR7, UR6, URZ, 0x5 ;  /* 0x0000000607077291 */ /* 0x000fe2000f8f28ff */
[----:B------:R-:W-:-:S03]  /*34c0*/  UMOV UR27, 0x104004a0 ;  /* 0x104004a0001b7882 */ /* 0x000fc60000000000 */
[----:B------:R-:W-:-:S04]  /*34d0*/  USHF.R.S32.HI UR7, URZ, 0x5, UR7 ;  /* 0x00000005ff077899 */ /* 0x000fc80008011407 */
[----:B------:R-:W-:-:S04]  /*34e0*/  UISETP.LT.AND UP0, UPT, UR7, 0x1, UPT ;  /* 0x000000010700788c */ /* 0x000fc8000bf01270 */
[----:B------:R-:W-:Y:S01]  /*34f0*/  USEL UR23, UR7, 0x1, !UP0 ;  /* 0x0000000107177887 */ /* 0x000fe2000c000000 */
[----:B--2---:R-:W-:Y:S02]  /*3500*/  R2UR UR24, R2 ;  /* 0x00000000021872ca */ /* 0x004fe400000e0000 */
[----:B------:R-:W-:-:S13]  /*3510*/  CS2R R2, SRZ ;  /* 0x0000000000027805 */ /* 0x000fda000001ff00 */
.L_x_75:
[C---:B------:R-:W-:Y:S02]  /*3520*/  LEA R0, R8.reuse, UR8, 0x3 ;  /* 0x0000000808007c11 */ /* 0x040fe4000f8e18ff */
[----:B------:R-:W-:Y:S02]  /*3530*/  SHF.L.U32 R5, R3, 0x1f, RZ ;  /* 0x0000001f03057819 */ /* 0x000fe400000006ff */
[----:B------:R-:W-:Y:S02]  /*3540*/  LEA R4, R8, UR8, 0x4 ;  /* 0x0000000808047c11 */ /* 0x000fe4000f8e20ff */
[----:B------:R-:W1:Y:S02]  /*3550*/  SYNCS.PHASECHK.TRANS64.TRYWAIT P0, [R0+URZ+0xa0], R5 ;  /* 0x0000a005000075a7 */ /* 0x000e6400080011ff */
[----:B-1-34-:R-:W-:Y:S05]  /*3560*/  @!P0 BRA `(.L_x_68) ;  /* 0x0000008400e48947 */ /* 0x01afea0003800000 */
.L_x_162:
[----:B-1----:R-:W1:Y:S01]  /*3570*/  LDS.128 R4, [R4+0x110] ;  /* 0x0001100004047984 */ /* 0x002e620000000c00 */
[----:B------:R-:W-:Y:S02]  /*3580*/  VIADD R0, R0, 0xb0 ;  /* 0x000000b000007836 */ /* 0x000fe40000000000 */
[----:B------:R-:W-:Y:S01]  /*3590*/  VIADD R8, R8, 0x1 ;  /* 0x0000000108087836 */ /* 0x000fe20000000000 */
[----:B------:R-:W-:Y:S01]  /*35a0*/  @!PT LDS RZ, [RZ] ;  /* 0x00000000fffff984 */ /* 0x000fe20000000800 */
[----:B------:R-:W-:Y:S01]  /*35b0*/  @!PT LDS RZ, [RZ] ;  /* 0x00000000fffff984 */ /* 0x000fe20000000800 */
[----:B------:R-:W-:Y:S01]  /*35c0*/  @!PT LDS RZ, [RZ] ;  /* 0x00000000fffff984 */ /* 0x000fe20000000800 */
[----:B------:R-:W-:Y:S01]  /*35d0*/  @!PT LDS RZ, [RZ] ;  /* 0x00000000fffff984 */ /* 0x000fe20000000800 */
[----:B------:R2:W-:Y:S06]  /*35e0*/  MEMBAR.ALL.CTA ;  /* 0x0000000000007992 */ /* 0x0005ec0000008000 */
[----:B--2---:R-:W2:Y:S01]  /*35f0*/  FENCE.VIEW.ASYNC.S ;  /* 0x00000000000073c6 */ /* 0x004ea20000000000 */
[----:B------:R-:W-:-:S04]  /*3600*/  PRMT R0, RZ, 0x654, R0 ;  /* 0x00000654ff007816 */ /* 0x000fc80000000000 */
[----:B--2---:R2:W-:Y:S01]  /*3610*/  SYNCS.ARRIVE.TRANS64.RED.A1T0 RZ, [R0+URZ], RZ ;  /* 0x000000ff00ff79a7 */ /* 0x0045e200081004ff */
[----:B-1----:R-:W-:Y:S01]  /*3620*/  LOP3.LUT P1, RZ, R6, 0x1, RZ, 0xc0, !PT ;  /* 0x0000000106ff7812 */ /* 0x002fe2000782c0ff */
[----:B--2---:R-:W-:-:S12]  /*3630*/  BRA.U UP2, `(.L_x_69) ;  /* 0x0000000102cc7547 */ /* 0x004fd8000b800000 */
[----:B------:R-:W1:Y:S01]  /*3640*/  LDCU UR6, c[0x0][0x38c] ;  /* 0x00007180ff0677ac */ /* 0x000e620008000800 */
[----:B------:R-:W-:Y:S02]  /*3650*/  PLOP3.LUT P2, PT, PT, PT, PT, 0x80, 0x8 ;  /* 0x000000000008781c */ /* 0x000fe40003f4f070 */
[----:B------:R-:W-:Y:S01]  /*3660*/  SHF.L.U32 R5, R9, 0x1f, RZ ;  /* 0x0000001f09057819 */ /* 0x000fe200000006ff */
[----:B------:R-:W-:Y:S02]  /*3670*/  ULEA UR11, UR22, UR8, 0x3 ;  /* 0x00000008160b7291 */ /* 0x000fe4000f8e18ff */
[----:B-1----:R-:W-:-:S06]  /*3680*/  UISETP.GE.AND UP0, UPT, UR6, 0x1, UPT ;  /* 0x000000010600788c */ /* 0x002fcc000bf06270 */
[----:B------:R-:W-:-:S05]  /*3690*/  PLOP3.LUT P0, PT, PT, PT, UP0, 0x80, 0x8 ;  /* 0x000000000008781c */ /* 0x000fca0003f0f008 */
[----:B------:R-:W-:-:S08]  /*36a0*/  @UP0 ULEA UR6, UR21, UR8, 0x3 ;  /* 0x0000000815060291 */ /* 0x000fd0000f8e18ff */
[----:B------:R-:W-:-:S04]  /*36b0*/  @P0 SHF.L.U32 R0, R2, 0x1f, RZ ;  /* 0x0000001f02000819 */ /* 0x000fc800000006ff */
[----:B------:R1:W2:Y:S01]  /*36c0*/  @P0 SYNCS.PHASECHK.TRANS64.TRYWAIT P2, [UR6], R0 ;  /* 0x00000000ff0005a7 */ /* 0x0002a20008041106 */
[----:B------:R-:W3:Y:S02]  /*36d0*/  SYNCS.PHASECHK.TRANS64.TRYWAIT P0, [UR11+0xd0], R5 ;  /* 0x0000d005ff0075a7 */ /* 0x000ee4000800110b */
[----:B-123--:R-:W-:Y:S05]  /*36e0*/  @!P0 BRA `(.L_x_70) ;  /* 0x0000008400988947 */ /* 0x00efea0003800000 */
.L_x_164:
[----:B------:R-:W-:Y:S01]  /*36f0*/  UMOV UR19, UR20 ;  /* 0x0000001400137c82 */ /* 0x000fe20008000000 */
[----:B------:R-:W-:Y:S05]  /*3700*/  BRA.U !UP0, `(.L_x_71) ;  /* 0x0000000108887547 */ /* 0x000fea000b800000 */
[----:B------:R-:W-:Y:S02]  /*3710*/  UIADD3 UR19, UPT, UPT, UR23, UR20, URZ ;  /* 0x0000001417137290 */ /* 0x000fe4000fffe0ff */
[----:B------:R-:W-:Y:S02]  /*3720*/  ULEA UR10, UR22, UR24, 0x8 ;  /* 0x00000018160a7291 */ /* 0x000fe4000f8e40ff */
[----:B------:R-:W-:Y:S01]  /*3730*/  UPLOP3.LUT UP3, UPT, UPT, UPT, UPT, 0x40, 0x4 ;  /* 0x000000000004789c */ /* 0x000fe20003f6e870 */
[----:B------:R-:W-:Y:S01]  /*3740*/  UMOV UR18, UR7 ;  /* 0x0000000700127c82 */ /* 0x000fe20008000000 */
[----:B------:R-:W-:-:S09]  /*3750*/  UMOV UR17, UR21 ;  /* 0x0000001500117c82 */ /* 0x000fd20008000000 */
.L_x_74:
[----:B--2---:R-:W-:Y:S01]  /*3760*/  ULEA UR9, UR17, UR8, 0x3 ;  /* 0x0000000811097291 */ /* 0x004fe2000f8e18ff */
[----:B---3--:R-:W-:Y:S11]  /*3770*/  @P2 BRA `(.L_x_72) ;  /* 0x00000000000c2947 */ /* 0x008ff60003800000 */
[----:B-1----:R-:W-:Y:S04]  /*3780*/  SHF.L.U32 R5, R2, 0x1f, RZ ;  /* 0x0000001f02057819 */ /* 0x002fe800000006ff */
[----:B------:R-:W1:Y:S02]  /*3790*/  SYNCS.PHASECHK.TRANS64.TRYWAIT P0, [UR9], R5 ;  /* 0x00000005ff0075a7 */ /* 0x000e640008001109 */
[----:B-1----:R-:W-:Y:S05]  /*37a0*/  @!P0 BRA `(.L_x_73) ;  /* 0x0000008400808947 */ /* 0x002fea0003800000 */
.L_x_72:
[----:B------:R-:W-:Y:S01]  /*37b0*/  UISETP.NE.AND UP0, UPT, UR18, 0x1, UPT ;  /* 0x000000011200788c */ /* 0x000fe2000bf05270 */
[----:B------:R-:W-:Y:S01]  /*37c0*/  PLOP3.LUT P2, PT, PT, PT, PT, 0x80, 0x8 ;  /* 0x000000000008781c */ /* 0x000fe20003f4f070 */
[----:B------:R-:W-:Y:S02]  /*37d0*/  UIADD3 UR21, UPT, UPT, UR17, 0x1, URZ ;  /* 0x0000000111157890 */ /* 0x000fe4000fffe0ff */
[----:B------:R-:W-:Y:S02]  /*37e0*/  ULEA UR28, UR17, UR15, 0x8 ;  /* 0x0000000f111c7291 */ /* 0x000fe4000f8e40ff */
[----:B------:R-:W-:Y:S01]  /*37f0*/  UISETP.NE.AND UP1, UPT, UR21, 0x5, UPT ;  /* 0x000000051500788c */ /* 0x000fe2000bf25270 */
[----:B------:R-:W-:Y:S01]  /*3800*/  PLOP3.LUT P0, PT, PT, PT, UP0, 0x80, 0x8 ;  /* 0x000000000008781c */ /* 0x000fe20003f0f008 */
[----:B------:R-:W-:Y:S02]  /*3810*/  ULEA UR30, UR17, UR14, 0x8 ;  /* 0x0000000e111e7291 */ /* 0x000fe4000f8e40ff */
[----:B------:R-:W-:Y:S02]  /*3820*/  USEL UR16, URZ, 0x1, UP1 ;  /* 0x00000001ff107887 */ /* 0x000fe40008800000 */
[----:B------:R-:W-:Y:S02]  /*3830*/  USEL UR21, UR21, URZ, UP1 ;  /* 0x000000ff15157287 */ /* 0x000fe40008800000 */
[----:B------:R-:W-:Y:S02]  /*3840*/  UIADD3 UR9, UPT, UPT, UR9, 0x28, URZ ;  /* 0x0000002809097890 */ /* 0x000fe4000fffe0ff */
[----:B------:R-:W-:Y:S01]  /*3850*/  @UP0 ULEA UR6, UR21, UR8, 0x3 ;  /* 0x0000000815060291 */ /* 0x000fe2000f8e18ff */
[----:B------:R-:W-:Y:S01]  /*3860*/  LOP3.LUT R2, R2, UR16, RZ, 0x3c, !PT ;  /* 0x0000001002027c12 */ /* 0x000fe2000f8e3cff */
[----:B------:R-:W-:Y:S01]  /*3870*/  UMOV UR29, 0xc0004010 ;  /* 0xc0004010001d7882 */ /* 0x000fe20000000000 */
[----:B------:R-:W-:Y:S01]  /*3880*/  UMOV UR31, 0xc0004010 ;  /* 0xc0004010001f7882 */ /* 0x000fe20000000000 */
[----:B------:R-:W-:Y:S01]  /*3890*/  UIADD3 UR20, UPT, UPT, UR20, 0x1, URZ ;  /* 0x0000000114147890 */ /* 0x000fe2000fffe0ff */
[----:B-1----:R-:W-:Y:S01]  /*38a0*/  @P0 SHF.L.U32 R0, R2, 0x1f, RZ ;  /* 0x0000001f02000819 */ /* 0x002fe200000006ff */
[----:B------:R-:W-:Y:S02]  /*38b0*/  UIADD3 UR18, UPT, UPT, UR18, -0x1, URZ ;  /* 0xffffffff12127890 */ /* 0x000fe4000fffe0ff */
[----:B------:R-:W-:Y:S01]  /*38c0*/  UISETP.NE.AND UP0, UPT, UR20, UR19, UPT ;  /* 0x000000131400728c */ /* 0x000fe2000bf05270 */
[----:B------:R2:W3:Y:S01]  /*38d0*/  @P0 SYNCS.PHASECHK.TRANS64.TRYWAIT P2, [UR6], R0 ;  /* 0x00000000ff0005a7 */ /* 0x0004e20008041106 */
[----:B------:R2:W-:Y:S01]  /*38e0*/  UTCIMMA.2CTA gdesc[UR30], gdesc[UR28], tmem[UR10], tmem[UR26], idesc[UR27], UP3 ;  /* 0x00ff1a1c1e0075ea */ /* 0x0005e20009a0010a */
[----:B------:R-:W-:Y:S01]  /*38f0*/  UPLOP3.LUT UP3, UPT, UPT, UPT, UPT, 0x80, 0x8 ;  /* 0x000000000008789c */ /* 0x000fe20003f6f070 */
[----:B------:R2:W-:Y:S01]  /*3900*/  UTCBAR.2CTA.MULTICAST [UR9], URZ, UR13 ;  /* 0x000000ff090073e9 */ /* 0x0005e2000820080d */
[----:B------:R-:W-:Y:S04]  /*3910*/  UMOV UR17, UR21 ;  /* 0x0000001500117c82 */ /* 0x000fe80008000000 */
[----:B------:R-:W-:Y:S05]  /*3920*/  BRA.U UP0, `(.L_x_74) ;  /* 0xfffffffd008c7547 */ /* 0x000fea000b83ffff */
.L_x_71:
[----:B------:R-:W-:Y:S01]  /*3930*/  UIADD3 UR11, UPT, UPT, UR11, 0xc0, URZ ;  /* 0x000000c00b0b7890 */ /* 0x000fe2000fffe0ff */
[----:B------:R-:W-:-:S08]  /*3940*/  UMOV UR20, UR19 ;  /* 0x0000001300147c82 */ /* 0x000fd00008000000 */
[----:B------:R4:W-:Y:S01]  /*3950*/  UTCBAR.2CTA.MULTICAST [UR11], URZ, UR12 ;  /* 0x000000ff0b0073e9 */ /* 0x0009e2000820080c */
[----:B------:R-:W-:Y:S02]  /*3960*/  NOP ;  /* 0x0000000000007918 */ /* 0x000fe40000000000 */
.L_x_69:
[----:B------:R-:W-:Y:S01]  /*3970*/  UIADD3 UR22, UPT, UPT, UR22, 0x1, URZ ;  /* 0x0000000116167890 */ /* 0x000fe2000fffe0ff */
[----:B------:R-:W-:-:S03]  /*3980*/  ISETP.NE.AND P0, PT, R8, 0x2, PT ;  /* 0x000000020800780c */ /* 0x000fc60003f05270 */
[----:B------:R-:W-:Y:S01]  /*3990*/  UISETP.NE.AND UP0, UPT, UR22, 0x2, UPT ;  /* 0x000000021600788c */ /* 0x000fe2000bf05270 */
[----:B-12---:R-:W-:Y:S02]  /*39a0*/  SEL R0, RZ, 0x1, P0 ;  /* 0x00000001ff007807 */ /* 0x006fe40000000000 */
[----:B------:R-:W-:Y:S01]  /*39b0*/  SEL R8, R8, RZ, P0 ;  /* 0x000000ff08087207 */ /* 0x000fe20000000000 */
[----:B------:R-:W-:Y:S01]  /*39c0*/  USEL UR6, URZ, 0x1, UP0 ;  /* 0x00000001ff067887 */ /* 0x000fe20008000000 */
[----:B------:R-:W-:Y:S01]  /*39d0*/  LOP3.LUT R3, R3, R0, RZ, 0x3c, !PT ;  /* 0x0000000003037212 */ /* 0x000fe200078e3cff */
[----:B------:R-:W-:-:S04]  /*39e0*/  USEL UR22, UR22, URZ, UP0 ;  /* 0x000000ff16167287 */ /* 0x000fc80008000000 */
[----:B------:R-:W-:Y:S01]  /*39f0*/  LOP3.LUT R9, R9, UR6, RZ, 0x3c, !PT ;  /* 0x0000000609097c12 */ /* 0x000fe2000f8e3cff */
[----:B------:R-:W-:Y:S07]  /*3a00*/  @P1 BRA `(.L_x_75) ;  /* 0xfffffff800c41947 */ /* 0x000fee000383ffff */
[----:B------:R-:W1:Y:S01]  /*3a10*/  S2UR UR6, SR_CgaCtaId ;  /* 0x00000000000679c3 */ /* 0x000e620000008800 */
[----:B------:R-:W-:Y:S01]  /*3a20*/  ELECT P0, URZ, PT ;  /* 0x0000000000ff782f */ /* 0x000fe20003800000 */
[----:B------:R-:W-:Y:S01]  /*3a30*/  HFMA2 R0, -RZ, RZ, 0, 5.9604644775390625e-08 ;  /* 0x00000001ff007431 */ /* 0x000fe200000001ff */
[----:B------:R-:W-:-:S05]  /*3a40*/  UMOV UR7, 0x40 ;  /* 0x0000004000077882 */ /* 0x000fca0000000000 */
[----:B------:R-:W-:Y:S01]  /*3a50*/  UVIRTCOUNT.DEALLOC.SMPOOL 0x80 ;  /* 0x000000800000784c */ /* 0x000fe20000000000 */
[----:B------:R-:W-:Y:S02]  /*3a60*/  UISETP.NE.AND UP0, UPT, UR5, URZ, UPT ;  /* 0x000000ff0500728c */ /* 0x000fe4000bf05270 */
[----:B-1----:R-:W-:-:S09]  /*3a70*/  ULEA UR6, UR6, UR7, 0x18 ;  /* 0x0000000706067291 */ /* 0x002fd2000f8ec0ff */
[----:B------:R1:W-:Y:S01]  /*3a80*/  @P0 STS.U8 [UR6+0x1c], R0 ;  /* 0x00001c00ff000988 */ /* 0x0003e20008000006 */
[----:B------:R-:W-:Y:S05]  /*3a90*/  BRA.U UP0, `(.L_x_76) ;  /* 0x0000000100587547 */ /* 0x000fea000b800000 */
[----:B------:R-:W-:Y:S01]  /*3aa0*/  UIADD3 UR7, UPT, UPT, UR8, 0xd0, URZ ;  /* 0x000000d008077890 */ /* 0x000fe2000fffe0ff */
[----:B------:R-:W-:-:S03]  /*3ab0*/  SHF.L.U32 R3, R9, 0x1f, RZ ;  /* 0x0000001f09037819 */ /* 0x000fc600000006ff */
[----:B------:R-:W-:-:S09]  /*3ac0*/  ULEA UR5, UR22, UR7, 0x3 ;  /* 0x0000000716057291 */ /* 0x000fd2000f8e18ff */
[----:B------:R-:W2:Y:S02]  /*3ad0*/  SYNCS.PHASECHK.TRANS64.TRYWAIT P0, [UR5], R3 ;  /* 0x00000003ff0075a7 */ /* 0x000ea40008001105 */
[----:B--2---:R-:W-:Y:S05]  /*3ae0*/  @!P0 BRA `(.L_x_77) ;  /* 0x0000008000c88947 */ /* 0x004fea0003800000 */
.L_x_167:
[----:B------:R-:W-:-:S04]  /*3af0*/  UIADD3 UR9, UPT, UPT, UR22, 0x1, URZ ;  /* 0x0000000116097890 */ /* 0x000fc8000fffe0ff */
[----:B------:R-:W-:-:S04]  /*3b00*/  UISETP.NE.AND UP1, UPT, UR9, 0x2, UPT ;  /* 0x000000020900788c */ /* 0x000fc8000bf25270 */
[----:B------:R-:W-:Y:S02]  /*3b10*/  USEL UR5, URZ, 0x1, UP1 ;  /* 0x00000001ff057887 */ /* 0x000fe40008800000 */
[----:B------:R-:W-:-:S04]  /*3b20*/  USEL UR9, UR9, URZ, UP1 ;  /* 0x000000ff09097287 */ /* 0x000fc80008800000 */
[----:B------:R-:W-:Y:S01]  /*3b30*/  ULEA UR9, UR9, UR7, 0x3 ;  /* 0x0000000709097291 */ /* 0x000fe2000f8e18ff */
[----:B-1----:R-:W-:-:S04]  /*3b40*/  LOP3.LUT R3, R9, UR5, RZ, 0x3c, !PT ;  /* 0x0000000509037c12 */ /* 0x002fc8000f8e3cff */
[----:B------:R-:W-:Y:S01]  /*3b50*/  SHF.L.U32 R3, R3, 0x1f, RZ ;  /* 0x0000001f03037819 */ /* 0x000fe200000006ff */
[----:B------:R-:W-:-:S04]  /*3b60*/  IMAD.U32 R0, RZ, RZ, UR9 ;  /* 0x00000009ff007e24 */ /* 0x000fc8000f8e00ff */
[----:B------:R1:W2:Y:S03]  /*3b70*/  SYNCS.PHASECHK.TRANS64.TRYWAIT P0, [R0+URZ], R3 ;  /* 0x00000003000075a7 */ /* 0x0002a600080011ff */
[----:B--2---:R-:W-:Y:S05]  /*3b80*/  @!P0 NANOSLEEP.SYNCS 0x989680 ;  /* 0x009896800000895d */ /* 0x004fea0003900000 */
[----:B------:R-:W2:Y:S02]  /*3b90*/  @!P0 SYNCS.PHASECHK.TRANS64 P0, [R0+URZ], R3 ;  /* 0x00000003000085a7 */ /* 0x000ea400080010ff */
[----:B--2---:R-:W-:Y:S05]  /*3ba0*/  @P0 BRA `(.L_x_78) ;  /* 0x0000000000200947 */ /* 0x004fea0003800000 */
.L_x_79:
[----:B--2---:R2:W1:Y:S02]  /*3bb0*/  SYNCS.PHASECHK.TRANS64.TRYWAIT P0, [R0+URZ], R3 ;  /* 0x00000003000075a7 */ /* 0x00446400080011ff */
[----:B-1----:R-:W-:Y:S05]  /*3bc0*/  @!P0 NANOSLEEP.SYNCS 0x989680 ;  /* 0x009896800000895d */ /* 0x002fea0003900000 */
[----:B------:R-:W1:Y:S02]  /*3bd0*/  @!P0 SYNCS.PHASECHK.TRANS64 P0, [R0+URZ], R3 ;  /* 0x00000003000085a7 */ /* 0x000e6400080010ff */
[----:B-1----:R-:W-:Y:S05]  /*3be0*/  @!P0 BRA `(.L_x_79) ;  /* 0xfffffffc00f08947 */ /* 0x002fea000383ffff */
[----:B------:R-:W-:Y:S05]  /*3bf0*/  BRA `(.L_x_78) ;  /* 0x00000000000c7947 */ /* 0x000fea0003800000 */
.L_x_76:
[----:B------:R-:W-:-:S04]  /*3c00*/  UIADD3 UR5, UPT, UPT, UR8, 0x100, URZ ;  /* 0x0000010008057890 */ /* 0x000fc8000fffe0ff */
[----:B------:R-:W-:-:S09]  /*3c10*/  UPRMT UR5, UR4, 0x654, UR5 ;  /* 0x0000065404057896 */ /* 0x000fd20008000005 */
[----:B------:R-:W-:Y:S03]  /*3c20*/  SYNCS.ARRIVE.TRANS64.RED.A1T0 RZ, [UR5], RZ ;  /* 0x000000ffffff79a7 */ /* 0x000fe60008100405 */
.L_x_78:
[----:B-12---:R-:W-:Y:S01]  /*3c30*/  SHF.L.U32 R3, RZ, 0x1f, RZ ;  /* 0x0000001fff037819 */ /* 0x006fe200000006ff */
[----:B------:R-:W-:Y:S01]  /*3c40*/  UIADD3 UR5, UPT, UPT, UR8, 0x100, URZ ;  /* 0x0000010008057890 */ /* 0x000fe2000fffe0ff */
[----:B------:R-:W-:Y:S02]  /*3c50*/  PLOP3.LUT P0, PT, PT, PT, UP0, 0x80, 0x8 ;  /* 0x000000000008781c */ /* 0x000fe40003f0f008 */
[----:B------:R-:W1:Y:S02]  /*3c60*/  SYNCS.PHASECHK.TRANS64.TRYWAIT P1, [UR8+0x100], R3 ;  /* 0x00010003ff0075a7 */ /* 0x000e640008021108 */
[----:B-1----:R-:W-:Y:S09]  /*3c70*/  @!P1 BRA `(.L_x_80) ;  /* 0x00000080007c9947 */ /* 0x002ff20003800000 */
.L_x_169:
[----:B------:R-:W-:Y:S01]  /*3c80*/  @!UP0 UPRMT UR5, UR4, 0x654, UR5 ;  /* 0x0000065404058896 */ /* 0x000fe20008000005 */
[----:B------:R-:W-:Y:S02]  /*3c90*/  UMOV UR8, 0xffff ;  /* 0x0000ffff00087882 */ /* 0x000fe40000000000 */
[----:B------:R-:W-:-:S06]  /*3ca0*/  UMOV UR4, 0x1 ;  /* 0x0000000100047882 */ /* 0x000fcc0000000000 */
[----:B------:R-:W-:Y:S01]  /*3cb0*/  @!P0 SYNCS.ARRIVE.TRANS64.RED.A1T0 RZ, [UR5], RZ ;  /* 0x000000ffffff89a7 */ /* 0x000fe20008100405 */
[----:B------:R-:W-:Y:S01]  /*3cc0*/  NOP ;  /* 0x0000000000007918 */ /* 0x000fe20000000000 */
[----:B-1----:R-:W1:Y:S01]  /*3cd0*/  LDS R0, [UR6+0x14] ;  /* 0x00001406ff007984 */ /* 0x002e620008000800 */
[----:B------:R-:W-:-:S04]  /*3ce0*/  ULOP3.LUT UR5, UR24, 0xffff, URZ, 0xc0, !UPT ;  /* 0x0000ffff18057892 */ /* 0x000fc8000f8ec0ff */
[----:B------:R-:W-:-:S04]  /*3cf0*/  USHF.R.U32.HI UR5, URZ, 0x5, UR5 ;  /* 0x00000005ff057899 */ /* 0x000fc80008011605 */
[----:B------:R-:W-:Y:S02]  /*3d00*/  USHF.L.U32 UR8, UR8, UR5, URZ ;  /* 0x0000000508087299 */ /* 0x000fe400080006ff */
[----:B------:R-:W-:-:S04]  /*3d10*/  USHF.L.U32 UR4, UR4, UR5, URZ ;  /* 0x0000000504047299 */ /* 0x000fc800080006ff */
[----:B-1----:R-:W-:-:S04]  /*3d20*/  LOP3.LUT R0, R0, UR8, RZ, 0xc0, !PT ;  /* 0x0000000800007c12 */ /* 0x002fc8000f8ec0ff */
[----:B------:R-:W-:-:S13]  /*3d30*/  ISETP.NE.AND P0, PT, R0, UR8, PT ;  /* 0x0000000800007c0c */ /* 0x000fda000bf05270 */
[----:B------:R-:W-:Y:S05]  /*3d40*/  @P0 BRA `(.L_x_81) ;  /* 0x0000000000580947 */ /* 0x000fea0003800000 */
[----:B------:R-:W1:Y:S02]  /*3d50*/  LDS R0, [UR6+0x18] ;  /* 0x00001806ff007984 */ /* 0x000e640008000800 */
[----:B-1----:R-:W-:-:S04]  /*3d60*/  LOP3.LUT R0, R0, UR4, RZ, 0xc0, !PT ;  /* 0x0000000400007c12 */ /* 0x002fc8000f8ec0ff */
[----:B------:R-:W-:-:S13]  /*3d70*/  ISETP.NE.AND P0, PT, R0, UR4, PT ;  /* 0x0000000400007c0c */ /* 0x000fda000bf05270 */
[----:B------:R-:W-:Y:S05]  /*3d80*/  @P0 BRA `(.L_x_82) ;  /* 0x00000000003c0947 */ /* 0x000fea0003800000 */
[----:B------:R-:W1:Y:S01]  /*3d90*/  S2R R2, SR_LANEID ;  /* 0x0000000000027919 */ /* 0x000e620000000000 */
[----:B------:R-:W-:Y:S01]  /*3da0*/  ULOP3.LUT UR8, URZ, UR8, URZ, 0x33, !UPT ;  /* 0x00000008ff087292 */ /* 0x000fe2000f8e33ff */
[----:B------:R-:W-:Y:S01]  /*3db0*/  LOP3.LUT R4, RZ, UR4, RZ, 0x33, !PT ;  /* 0x00000004ff047c12 */ /* 0x000fe2000f8e33ff */
[----:B------:R-:W-:Y:S02]  /*3dc0*/  VOTEU.ANY UR7, UPT, PT ;  /* 0x0000000000077886 */ /* 0x000fe400038e0100 */
[----:B------:R-:W-:Y:S01]  /*3dd0*/  UFLO.U32 UR7, UR7 ;  /* 0x00000007000772bd */ /* 0x000fe200080e0000 */
[----:B------:R-:W2:Y:S01]  /*3de0*/  REDUX UR4, R4 ;  /* 0x00000000040473c4 */ /* 0x000ea20000000000 */
[----:B------:R-:W-:-:S06]  /*3df0*/  IMAD.U32 R0, RZ, RZ, UR8 ;  /* 0x00000008ff007e24 */ /* 0x000fcc000f8e00ff */
[----:B------:R1:W-:Y:S01]  /*3e00*/  UTCATOMSWS.AND URZ, UR8 ;  /* 0x0000000800ff79e3 */ /* 0x0003e20008000000 */
[----:B------:R-:W3:Y:S01]  /*3e10*/  REDUX UR5, R0 ;  /* 0x00000000000573c4 */ /* 0x000ee20000000000 */
[----:B-1----:R-:W-:Y:S01]  /*3e20*/  ISETP.EQ.U32.AND P0, PT, R2, UR7, PT ;  /* 0x0000000702007c0c */ /* 0x002fe2000bf02070 */
[----:B--2---:R-:W-:Y:S01]  /*3e30*/  IMAD.U32 R2, RZ, RZ, UR4 ;  /* 0x00000004ff027e24 */ /* 0x004fe2000f8e00ff */
[----:B---3--:R-:W-:-:S11]  /*3e40*/  MOV R3, UR5 ;  /* 0x0000000500037c02 */ /* 0x008fd60008000f00 */
[----:B------:R1:W-:Y:S04]  /*3e50*/  @P0 ATOMS.AND RZ, [UR6+0x14], R3 ;  /* 0x00001403ffff098c */ /* 0x0003e8000a800006 */
[----:B------:R1:W-:Y:S01]  /*3e60*/  @P0 ATOMS.AND RZ, [UR6+0x18], R2 ;  /* 0x00001802ffff098c */ /* 0x0003e2000a800006 */
[----:B------:R-:W-:Y:S05]  /*3e70*/  BRA `(.L_x_83) ;  /* 0x0000000000147947 */ /* 0x000fea0003800000 */
.L_x_82:
[----:B------:R-:W-:Y:S02]  /*3e80*/  MOV R2, 0x3ea0 ;  /* 0x00003ea000027802 */ /* 0x000fe40000000f00 */
[----:B---345:R-:W-:Y:S05]  /*3e90*/  CALL.REL.NOINC `($__internal_0_$__cuda_sm10x_tcgen05_guardrail_trap_col_being_dealloced_not_returned_by_alloc) ;  /* 0x0000008400587944 */ /* 0x038fea0003c00000 */
[----:B------:R-:W-:Y:S05]  /*3ea0*/  BRA `(.L_x_83) ;  /* 0x0000000000087947 */ /* 0x000fea0003800000 */
.L_x_81:
[----:B------:R-:W-:Y:S02]  /*3eb0*/  MOV R2, 0x3ed0 ;  /* 0x00003ed000027802 */ /* 0x000fe40000000f00 */
[----:B---345:R-:W-:Y:S05]  /*3ec0*/  CALL.REL.NOINC `($__internal_2_$__cuda_sm10x_tcgen05_guardrail_trap_unallocated_columns_being_dealloced) ;  /* 0x0000008400647944 */ /* 0x038fea0003c00000 */
.L_x_83:
[----:B------:R-:W-:Y:S01]  /*3ed0*/  NOP ;  /* 0x0000000000007918 */ /* 0x000fe20000000000 */
[----:B----4-:R-:W-:Y:S05]  /*3ee0*/  EXIT ;  /* 0x000000000000794d */ /* 0x010fea0003800000 */
.L_x_56:
[----:B------:R-:W-:-:S09]  /*3ef0*/  UISETP.NE.OR UP5, UPT, UR10, 0x3, !UP5 ;  /* 0x000000030a00788c */ /* 0x000fd2000efa5670 */
[----:B------:R-:W-:Y:S05]  /*3f00*/  BRA.U UP5, `(.L_x_84) ;  /* 0x0000001105147547 */ /* 0x000fea000b800000 */
[----:B------:R-:W1:Y:S01]  /*3f10*/  LDC R0, c[0x0][0xb30] ;  /* 0x0002cc00ff007b82 */ /* 0x000e620000000800 */
[----:B------:R-:W2:Y:S01]  /*3f20*/  LDCU.64 UR8, c[0x0][0x888] ;  /* 0x00011100ff0877ac */ /* 0x000ea20008000a00 */
[----:B------:R-:W-:Y:S02]  /*3f30*/  HFMA2 R29, -RZ, RZ, 0, 0 ;  /* 0x00000000ff1d7431 */ /* 0x000fe400000001ff */
[----:B------:R-:W-:Y:S01]  /*3f40*/  IMAD.MOV.U32 R31, RZ, RZ, 0x1 ;  /* 0x00000001ff1f7424 */ /* 0x000fe200078e00ff */
[----:B------:R-:W-:Y:S01]  /*3f50*/  MOV R23, 0x2000 ;  /* 0x0000200000177802 */ /* 0x000fe20000000f00 */
[----:B------:R-:W3:Y:S01]  /*3f60*/  LDCU.64 UR4, c[0x0][0x890] ;  /* 0x00011200ff0477ac */ /* 0x000ee20008000a00 */
[----:B------:R-:W-:Y:S01]  /*3f70*/  IMAD.MOV.U32 R30, RZ, RZ, RZ ;  /* 0x000000ffff1e7224 */ /* 0x000fe200078e00ff */
[----:B------:R-:W4:Y:S01]  /*3f80*/  LDC R19, c[0x0][0x370] ;  /* 0x0000dc00ff137b82 */ /* 0x000f220000000800 */
[----:B------:R-:W-:Y:S01]  /*3f90*/  UMOV UR7, 0x400 ;  /* 0x0000040000077882 */ /* 0x000fe20000000000 */
[----:B------:R-:W-:-:S02]  /*3fa0*/  UPLOP3.LUT UP1, UPT, UPT, UPT, UPT, 0x40, 0x4 ;  /* 0x000000000004789c */ /* 0x000fc40003f2e870 */
[----:B------:R-:W-:-:S04]  /*3fb0*/  ULEA UR7, UR37, UR7, 0x18 ;  /* 0x0000000725077291 */ /* 0x000fc8000f8ec0ff */
[----:B------:R-:W4:Y:S01]  /*3fc0*/  LDC R2, c[0x0][0xb0c] ;  /* 0x0002c300ff027b82 */ /* 0x000f220000000800 */
[----:B------:R-:W-:Y:S02]  /*3fd0*/  UIADD3 UR13, UPT, UPT, UR7, 0x68, URZ ;  /* 0x00000068070d7890 */ /* 0x000fe4000fffe0ff */
[----:B--2---:R-:W-:Y:S02]  /*3fe0*/  UISETP.NE.U32.AND UP2, UPT, UR8, URZ, UPT ;  /* 0x000000ff0800728c */ /* 0x004fe4000bf45070 */
[----:B------:R-:W-:Y:S02]  /*3ff0*/  UIADD3 UR33, UPT, UPT, UR7, 0x50, URZ ;  /* 0x0000005007217890 */ /* 0x000fe4000fffe0ff */
[----:B---3--:R-:W-:Y:S01]  /*4000*/  UISETP.NE.U32.AND UP3, UPT, UR4, URZ, UPT ;  /* 0x000000ff0400728c */ /* 0x008fe2000bf65070 */
[----:B------:R-:W2:Y:S01]  /*4010*/  LDC R18, c[0x0][0xb20] ;  /* 0x0002c800ff127b82 */ /* 0x000ea20000000800 */
[----:B-1----:R-:W-:Y:S01]  /*4020*/  ISETP.NE.AND P1, PT, R0, 0x1, PT ;  /* 0x000000010000780c */ /* 0x002fe20003f25270 */
[----:B------:R-:W-:-:S02]  /*4030*/  UISETP.NE.AND.EX UP2, UPT, UR9, URZ, UPT, UP2 ;  /* 0x000000ff0900728c */ /* 0x000fc4000bf45320 */
[----:B------:R-:W-:Y:S02]  /*4040*/  UIADD3 UR25, UPT, UPT, UR7, 0x58, URZ ;  /* 0x0000005807197890 */ /* 0x000fe4000fffe0ff */
[----:B------:R-:W-:Y:S02]  /*4050*/  UIADD3 UR17, UPT, UPT, UR7, 0x60, URZ ;  /* 0x0000006007117890 */ /* 0x000fe4000fffe0ff */
[----:B------:R-:W1:Y:S01]  /*4060*/  LDC.64 R32, c[0x0][0x348] ;  /* 0x0000d200ff207b82 */ /* 0x000e620000000a00 */
[----:B------:R-:W-:Y:S02]  /*4070*/  UPRMT UR13, UR37, 0x654, UR13 ;  /* 0x00000654250d7896 */ /* 0x000fe4000800000d */
[----:B------:R-:W-:-:S05]  /*4080*/  UISETP.NE.AND.EX UP3, UPT, UR5, URZ, UPT, UP3 ;  /* 0x000000ff0500728c */ /* 0x000fca000bf65330 */
[----:B------:R-:W3:Y:S08]  /*4090*/  LDC.64 R16, c[0x0][0xb10] ;  /* 0x0002c400ff107b82 */ /* 0x000ef00000000a00 */
[----:B------:R-:W1:Y:S08]  /*40a0*/  LDC.64 R6, c[0x0][0xb18] ;  /* 0x0002c600ff067b82 */ /* 0x000e700000000a00 */
[----:B------:R-:W1:Y:S08]  /*40b0*/  LDC.64 R4, c[0x0][0xb28] ;  /* 0x0002ca00ff047b82 */ /* 0x000e700000000a00 */
[----:B--2-4-:R-:W1:Y:S02]  /*40c0*/  LDC R22, c[0x0][0x374] ;  /* 0x0000dd00ff167b82 */ /* 0x014e640000000800 */
.L_x_95:
[C---:B------:R-:W-:Y:S02]  /*40d0*/  LEA R0, R30.reuse, UR7, 0x3 ;  /* 0x000000071e007c11 */ /* 0x040fe4000f8e18ff */
[----:B------:R-:W-:Y:S02]  /*40e0*/  SHF.L.U32 R3, R29, 0x1f, RZ ;  /* 0x0000001f1d037819 */ /* 0x000fe400000006ff */
[----:B------:R-:W-:Y:S02]  /*40f0*/  LEA R24, R30, UR7, 0x4 ;  /* 0x000000071e187c11 */ /* 0x000fe4000f8e20ff */
[----:B--2---:R-:W2:Y:S02]  /*4100*/  SYNCS.PHASECHK.TRANS64.TRYWAIT P0, [R0+URZ+0xa0], R3 ;  /* 0x0000a003000075a7 */ /* 0x004ea400080011ff */
[----:B--2---:R-:W-:Y:S05]  /*4110*/  @!P0 BRA `(.L_x_85) ;  /* 0x0000007c006c8947 */ /* 0x004fea0003800000 */
.L_x_170:
[----:B------:R-:W-:Y:S01]  /*4120*/  ISETP.GE.AND P0, PT, R72, 0x1, PT ;  /* 0x000000014800780c */ /* 0x000fe20003f06270 */
[----:B------:R-:W4:Y:S01]  /*4130*/  LDS.128 R24, [R24+0x110] ;  /* 0x0001100018187984 */ /* 0x000f220000000c00 */
[----:B--2---:R-:W-:Y:S01]  /*4140*/  VIADD R0, R0, 0xb0 ;  /* 0x000000b000007836 */ /* 0x004fe20000000000 */
[----:B------:R-:W-:Y:S01]  /*4150*/  @!PT LDS RZ, [RZ] ;  /* 0x00000000fffff984 */ /* 0x000fe20000000800 */
[----:B------:R-:W-:Y:S01]  /*4160*/  @!PT LDS RZ, [RZ] ;  /* 0x00000000fffff984 */ /* 0x000fe20000000800 */
[----:B------:R-:W-:Y:S01]  /*4170*/  @!PT LDS RZ, [RZ] ;  /* 0x00000000fffff984 */ /* 0x000fe20000000800 */
[----:B------:R-:W-:Y:S01]  /*4180*/  @!PT LDS RZ, [RZ] ;  /* 0x00000000fffff984 */ /* 0x000fe20000000800 */
[----:B------:R2:W-:Y:S06]  /*4190*/  MEMBAR.ALL.CTA ;  /* 0x0000000000007992 */ /* 0x0005ec0000008000 */
[----:B--2---:R-:W2:Y:S01]  /*41a0*/  FENCE.VIEW.ASYNC.S ;  /* 0x00000000000073c6 */ /* 0x004ea20000000000 */
[----:B------:R-:W-:Y:S04]  /*41b0*/  PRMT R0, RZ, 0x654, R0 ;  /* 0x00000654ff007816 */ /* 0x000fe80000000000 */
[----:B--2---:R2:W-:Y:S01]  /*41c0*/  SYNCS.ARRIVE.TRANS64.RED.A1T0 RZ, [R0+URZ], RZ ;  /* 0x000000ff00ff79a7 */ /* 0x0045e200081004ff */
[----:B----4-:R-:W-:Y:S11]  /*41d0*/  LOP3.LUT P3, RZ, R26, 0x1, RZ, 0xc0, !PT ;  /* 0x000000011aff7812 */ /* 0x010ff6000786c0ff */
[----:B------:R-:W-:Y:S02]  /*41e0*/  @!UPT UIADD3 URZ, UPT, UPT, URZ, URZ, URZ ;  /* 0x000000fffffff290 */ /* 0x000fe4000fffe0ff */
[----:B------:R-:W-:Y:S02]  /*41f0*/  @P3 MOV R13, R24 ;  /* 0x00000018000d3202 */ /* 0x000fe40000000f00 */
[----:B------:R-:W-:Y:S01]  /*4200*/  @P3 LOP3.LUT R8, R25, 0xffff, RZ, 0xc0, !PT ;  /* 0x0000ffff19083812 */ /* 0x000fe200078ec0ff */
[----:B--2---:R-:W-:Y:S06]  /*4210*/  @!P0 BRA `(.L_x_86) ;  /* 0x0000000000a48947 */ /* 0x004fec0003800000 */
[----:B-1----:R-:W-:Y:S01]  /*4220*/  IMAD.HI.U32 R35, R22, R7, RZ ;  /* 0x0000000716237227 */ /* 0x002fe200078e00ff */
[----:B------:R-:W-:Y:S02]  /*4230*/  ISETP.NE.AND P0, PT, R6, 0x1, PT ;  /* 0x000000010600780c */ /* 0x000fe40003f05270 */
[----:B------:R-:W-:Y:S01]  /*4240*/  ISETP.NE.AND P2, PT, R72, 0x1, PT ;  /* 0x000000014800780c */ /* 0x000fe20003f45270 */
[----:B---3--:R-:W-:Y:S01]  /*4250*/  IMAD.HI.U32 R34, R19, R16, RZ ;  /* 0x0000001013227227 */ /* 0x008fe200078e00ff */
[----:B------:R-:W-:Y:S02]  /*4260*/  SHF.R.U32.HI R35, RZ, R18, R35 ;  /* 0x00000012ff237219 */ /* 0x000fe40000011623 */
[----:B------:R-:W-:Y:S01]  /*4270*/  ISETP.NE.AND P4, PT, R2, 0x1, PT ;  /* 0x000000010200780c */ /* 0x000fe20003f85270 */
[----:B------:R-:W-:Y:S01]  /*4280*/  IMAD.HI.U32 R36, R13, R16, RZ ;  /* 0x000000100d247227 */ /* 0x000fe200078e00ff */
[----:B------:R-:W-:Y:S02]  /*4290*/  SHF.R.U32.HI R34, RZ, R17, R34 ;  /* 0x00000011ff227219 */ /* 0x000fe40000011622 */
[----:B------:R-:W-:Y:S01]  /*42a0*/  SEL R3, R22, R35, !P0 ;  /* 0x0000002316037207 */ /* 0x000fe20004000000 */
[C---:B------:R-:W-:Y:S01]  /*42b0*/  IMAD.HI.U32 R35, R8.reuse, R7, RZ ;  /* 0x0000000708237227 */ /* 0x040fe200078e00ff */
[----:B------:R-:W-:Y:S02]  /*42c0*/  SEL R11, R19, R34, !P4 ;  /* 0x00000022130b7207 */ /* 0x000fe40006000000 */
[----:B------:R-:W-:Y:S01]  /*42d0*/  SHF.R.U32.HI R36, RZ, R17, R36 ;  /* 0x00000011ff247219 */ /* 0x000fe20000011624 */
[----:B------:R-:W-:Y:S01]  /*42e0*/  IMAD.HI.U32 R38, R3, R4, RZ ;  /* 0x0000000403267227 */ /* 0x000fe200078e00ff */
[----:B------:R-:W-:Y:S03]  /*42f0*/  SHF.R.U32.HI R35, RZ, R18, R35 ;  /* 0x00000012ff237219 */ /* 0x000fe60000011623 */
[----:B------:R-:W-:Y:S01]  /*4300*/  IMAD.HI.U32 R34, R11, R4, RZ ;  /* 0x000000040b227227 */ /* 0x000fe200078e00ff */
[----:B------:R-:W-:Y:S02]  /*4310*/  @P2 SHF.R.U32.HI R3, RZ, R5, R38 ;  /* 0x00000005ff032219 */ /* 0x000fe40000011626 */
[----:B------:R-:W-:Y:S02]  /*4320*/  SEL R9, R8, R35, !P0 ;  /* 0x0000002308097207 */ /* 0x000fe40004000000 */
[----:B------:R-:W-:Y:S01]  /*4330*/  @P2 SHF.R.U32.HI R11, RZ, R5, R34 ;  /* 0x00000005ff0b2219 */ /* 0x000fe20000011622 */
[C---:B------:R-:W-:Y:S01]  /*4340*/  IMAD R10, R72.reuse, R3, RZ ;  /* 0x00000003480a7224 */ /* 0x040fe200078e02ff */
[----:B------:R-:W-:Y:S01]  /*4350*/  SEL R3, R13, R36, !P4 ;  /* 0x000000240d037207 */ /* 0x000fe20006000000 */
[C---:B------:R-:W-:Y:S03]  /*4360*/  IMAD.HI.U32 R14, R9.reuse, R4, RZ ;  /* 0x00000004090e7227 */ /* 0x040fe600078e00ff */
[----:B------:R-:W-:Y:S01]  /*4370*/  ISETP.GE.AND P0, PT, R9, R10, PT ;  /* 0x0000000a0900720c */ /* 0x000fe20003f06270 */
[C---:B------:R-:W-:Y:S01]  /*4380*/  IMAD R12, R72.reuse, R11, RZ ;  /* 0x0000000b480c7224 */ /* 0x040fe200078e02ff */
[-C--:B------:R-:W-:Y:S04]  /*4390*/  SHF.R.U32.HI R14, RZ, R5.reuse, R14 ;  /* 0x00000005ff0e7219 */ /* 0x080fe8000001160e */
[----:B------:R-:W-:Y:S02]  /*43a0*/  ISETP.GE.OR P0, PT, R3, R12, P0 ;  /* 0x0000000c0300720c */ /* 0x000fe40000706670 */
[----:B------:R-:W-:Y:S05]  /*43b0*/  SEL R15, R9, R14, !P2 ;  /* 0x0000000e090f7207 */ /* 0x000fea0005000000 */
[----:B------:R-:W-:Y:S04]  /*43c0*/  IMAD.MOV R14, RZ, RZ, -R15 ;  /* 0x000000ffff0e7224 */ /* 0x000fe800078e0a0f */
[----:B------:R-:W-:Y:S02]  /*43d0*/  IMAD R14, R72, R14, R9 ;  /* 0x0000000e480e7224 */ /* 0x000fe400078e0209 */
[C---:B------:R-:W-:Y:S05]  /*43e0*/  @!P0 IMAD.HI.U32 R10, R3.reuse, R4, RZ ;  /* 0x00000004030a8227 */ /* 0x040fea00078e00ff */
[----:B------:R-:W-:Y:S04]  /*43f0*/  @!P0 SHF.R.U32.HI R10, RZ, R5, R10 ;  /* 0x00000005ff0a8219 */ /* 0x000fe8000001160a */
[----:B------:R-:W-:Y:S01]  /*4400*/  @!P0 SEL R0, R3, R10, !P2 ;  /* 0x0000000a03008207 */ /* 0x000fe20005000000 */
[----:B------:R-:W-:Y:S03]  /*4410*/  IMAD.MOV R10, RZ, RZ, -R3 ;  /* 0x000000ffff0a7224 */ /* 0x000fe600078e0a03 */
[----:B------:R-:W-:Y:S01]  /*4420*/  @!P0 IADD3 R15, PT, PT, R15, -R0, RZ ;  /* 0x800000000f0f8210 */ /* 0x000fe20007ffe0ff */
[----:B------:R-:W-:Y:S01]  /*4430*/  @!P0 IMAD R0, R11, R14, R0 ;  /* 0x0000000e0b008224 */ /* 0x000fe200078e0200 */
[----:B------:R-:W-:Y:S01]  /*4440*/  IADD3 R11, PT, PT, -R9, RZ, RZ ;  /* 0x000000ff090b7210 */ /* 0x000fe20007ffe1ff */
[----:B------:R-:W-:Y:S02]  /*4450*/  IMAD R13, R2, R10, R13 ;  /* 0x0000000a020d7224 */ /* 0x000fe400078e020d */
[----:B------:R-:W-:Y:S02]  /*4460*/  @!P0 IMAD R9, R15, R72, R3 ;  /* 0x000000480f098224 */ /* 0x000fe400078e0203 */
[----:B------:R-:W-:Y:S02]  /*4470*/  @!P0 IMAD.MOV.U32 R3, RZ, RZ, R0 ;  /* 0x000000ffff038224 */ /* 0x000fe400078e0000 */
[----:B------:R-:W-:Y:S02]  /*4480*/  IMAD R8, R6, R11, R8 ;  /* 0x0000000b06087224 */ /* 0x000fe400078e0208 */
[----:B------:R-:W-:Y:S02]  /*4490*/  IMAD R13, R3, R2, R13 ;  /* 0x00000002030d7224 */ /* 0x000fe400078e020d */
[----:B------:R-:W-:Y:S02]  /*44a0*/  IMAD R8, R9, R6, R8 ;  /* 0x0000000609087224 */ /* 0x000fe400078e0208 */
.L_x_86:
[----:B------:R-:W-:Y:S05]  /*44b0*/  BRA.U UP1, `(.L_x_87) ;  /* 0x0000000101107547 */ /* 0x000fea000b800000 */
[----:B------:R-:W-:Y:S04]  /*44c0*/  MOV R0, UR6 ;  /* 0x0000000600007c02 */ /* 0x000fe80008000f00 */
[----:B------:R-:W-:Y:S04]  /*44d0*/  SHF.L.U32 R3, R0, 0x1f, RZ ;  /* 0x0000001f00037819 */ /* 0x000fe800000006ff */
[----:B------:R-:W2:Y:S02]  /*44e0*/  SYNCS.PHASECHK.TRANS64.TRYWAIT P0, [UR7+0x98], R3 ;  /* 0x00009803ff0075a7 */ /* 0x000ea40008001107 */
[----:B--2---:R-:W-:Y:S05]  /*44f0*/  @!P0 BRA `(.L_x_88) ;  /* 0x0000007800888947 */ /* 0x004fea0003800000 */
.L_x_87:
[----:B------:R-:W-:Y:S02]  /*4500*/  R2UR UR35, R21 ;  /* 0x00000000152372ca */ /* 0x000fe400000e0000 */
[----:B------:R-:W-:Y:S02]  /*4510*/  R2UR UR34, R20 ;  /* 0x00000000142272ca */ /* 0x000fe400000e0000 */
[----:B------:R-:W-:Y:S02]  /*4520*/  ISETP.NE.U32.AND P2, PT, RZ, UR4, PT ;  /* 0x00000004ff007c0c */ /* 0x000fe4000bf45070 */
[----:B------:R-:W-:Y:S02]  /*4530*/  SHF.L.U32 R12, R31, 0x1f, RZ ;  /* 0x0000001f1f0c7819 */ /* 0x000fe400000006ff */
[----:B------:R-:W-:Y:S05]  /*4540*/  ISETP.NE.AND.EX P2, PT, RZ, UR5, PT, P2 ;  /* 0x00000005ff007c0c */ /* 0x000fea000bf45320 */
[----:B------:R-:W-:Y:S02]  /*4550*/  USHF.L.U32 UR35, UR35, 0x7, URZ ;  /* 0x0000000723237899 */ /* 0x000fe400080006ff */
[----:B------:R-:W-:Y:S01]  /*4560*/  USHF.L.U32 UR34, UR34, 0x8, URZ ;  /* 0x0000000822227899 */ /* 0x000fe200080006ff */
[----:B------:R-:W-:Y:S11]  /*4570*/  BRA.U !UP3, `(.L_x_89) ;  /* 0x000000010b347547 */ /* 0x000ff6000b800000 */
[----:B------:R-:W-:Y:S01]  /*4580*/  UPLOP3.LUT UP0, UPT, UPT, UPT, UP2, 0x80, 0x8 ;  /* 0x000000000008789c */ /* 0x000fe20003f0f020 */
[----:B--2---:R-:W-:Y:S02]  /*4590*/  HFMA2 R0, -RZ, RZ, 0, 5.9604644775390625e-08 ;  /* 0x00000001ff007431 */ /* 0x004fe400000001ff */
[----:B------:R-:W-:Y:S03]  /*45a0*/  IMAD.MOV.U32 R153, RZ, RZ, 0x1 ;  /* 0x00000001ff997424 */ /* 0x000fe600078e00ff */
[----:B------:R-:W-:Y:S05]  /*45b0*/  PLOP3.LUT P0, PT, PT, PT, UP0, 0x80, 0x8 ;  /* 0x000000000008781c */ /* 0x000fea0003f0f008 */
[----:B------:R-:W2:Y:S01]  /*45c0*/  @UP0 LDCU.64 UR10, c[0x0][0x888] ;  /* 0x00011100ff0a07ac */ /* 0x000ea20008000a00 */
[----:B------:R-:W-:Y:S07]  /*45d0*/  @UP0 UIMAD UR8, UR36, UR4, URZ ;  /* 0x00000004240802a4 */ /* 0x000fee000f8e02ff */
[----:B------:R-:W-:Y:S01]  /*45e0*/  @!P0 PRMT R153, R0, 0x7610, R153 ;  /* 0x0000761000998816 */ /* 0x000fe20000000099 */
[----:B--2---:R-:W-:Y:S03]  /*45f0*/  @UP0 UIMAD.WIDE UR10, UR8, 0x4, UR10 ;  /* 0x00000004080a08a5 */ /* 0x004fe6000f8e020a */
[----:B------:R-:W2:Y:S03]  /*4600*/  @!UP0 LDCU UR8, c[0x0][0x880] ;  /* 0x00011000ff0887ac */ /* 0x000ea60008000800 */
[----:B------:R-:W-:Y:S01]  /*4610*/  IMAD.U32 R10, RZ, RZ, UR10 ;  /* 0x0000000aff0a7e24 */ /* 0x000fe2000f8e00ff */
[----:B------:R-:W-:Y:S05]  /*4620*/  MOV R11, UR11 ;  /* 0x0000000b000b7c02 */ /* 0x000fea0008000f00 */
[----:B-----5:R4:W5:Y:S02]  /*4630*/  @P0 LDG.E R82, desc[UR46][R10.64] ;  /* 0x0000002e0a520981 */ /* 0x020964000c1e1900 */
[----:B--2-4-:R-:W-:Y:S07]  /*4640*/  @!P0 IMAD.U32 R82, RZ, RZ, UR8 ;  /* 0x00000008ff528e24 */ /* 0x014fee000f8e00ff */
.L_x_89:
[----:B-----5:R-:W-:Y:S01]  /*4650*/  @!P2 ISETP.EQ.AND P0, PT, R82, RZ, PT ;  /* 0x000000ff5200a20c */ /* 0x020fe20003f02270 */
[----:B------:R-:W-:Y:S01]  /*4660*/  @!UPT UIADD3 URZ, UPT, UPT, URZ, URZ, URZ ;  /* 0x000000fffffff290 */ /* 0x000fe2000fffe0ff */
[----:B------:R-:W-:Y:S11]  /*4670*/  @!P2 BRA `(.L_x_90) ;  /* 0x000000000014a947 */ /* 0x000ff60003800000 */
[----:B------:R-:W-:Y:S02]  /*4680*/  LOP3.LUT P2, RZ, R153, 0xff, RZ, 0xc0, !PT ;  /* 0x000000ff99ff7812 */ /* 0x000fe4000784c0ff */
[----:B------:R-:W-:Y:S04]  /*4690*/  PLOP3.LUT P0, PT, PT, PT, UP0, 0x80, 0x8 ;  /* 0x000000000008781c */ /* 0x000fe80003f0f008 */
[----:B------:R-:W-:Y:S07]  /*46a0*/  PLOP3.LUT P0, PT, P0, PT, PT, 0x8, 0x80 ;  /* 0x000000000080781c */ /* 0x000fee000070e170 */
[----:B------:R-:W-:Y:S11]  /*46b0*/  @P2 ISETP.EQ.AND P0, PT, R82, RZ, PT ;  /* 0x000000ff5200220c */ /* 0x000ff60003f02270 */
[----:B------:R-:W-:Y:S02]  /*46c0*/  @!UPT UIADD3 URZ, UPT, UPT, URZ, URZ, URZ ;  /* 0x000000fffffff290 */ /* 0x000fe4000fffe0ff */
.L_x_90:
[----:B------:R-:W4:Y:S01]  /*46d0*/  SYNCS.PHASECHK.TRANS64.TRYWAIT P2, [UR7+0x70], R12 ;  /* 0x0000700cff0075a7 */ /* 0x000f220008041107 */
[----:B------:R-:W-:Y:S04]  /*46e0*/  ELECT P4, URZ, PT ;  /* 0x0000000000ff782f */ /* 0x000fe80003880000 */
[----:B------:R-:W-:Y:S11]  /*46f0*/  PLOP3.LUT P4, PT, P0, P4, PT, 0xf2, 0x2f ;  /* 0x00000000002f781c */ /* 0x000ff60000789e72 */
[----:B------:R-:W-:Y:S02]  /*4700*/  @!UPT UIADD3 URZ, UPT, UPT, URZ, URZ, URZ ;  /* 0x000000fffffff290 */ /* 0x000fe4000fffe0ff */
[----:B-1----:R-:W-:Y:S05]  /*4710*/  @!P4 IADD3 R9, P0, PT, R32, 0x580, RZ ;  /* 0x000005802009c810 */ /* 0x002fea0007f1e0ff */
[----:B--2---:R-:W-:Y:S01]  /*4720*/  @!P4 IMAD.X R0, RZ, RZ, R33, P0 ;  /* 0x000000ffff00c224 */ /* 0x004fe200000e0621 */
[----:B----4-:R-:W-:Y:S07]  /*4730*/  @!P2 BRA `(.L_x_91) ;  /* 0x000000780010a947 */ /* 0x010fee0003800000 */
.L_x_173:
[----:B------:R-:W-:Y:S01]  /*4740*/  @!P4 R2UR UR8, R0 ;  /* 0x000000000008c2ca */ /* 0x000fe200000e0000 */
[----:B------:R-:W-:Y:S01]  /*4750*/  VOTEU.ALL UP1, P4 ;  /* 0x0000000000ff7886 */ /* 0x000fe20002020000 */
[----:B------:R-:W-:Y:S01]  /*4760*/  @!P4 R2UR UR9, R9 ;  /* 0x000000000909c2ca */ /* 0x000fe200000e0000 */
[----:B------:R-:W-:Y:S01]  /*4770*/  @!P4 IMAD.MOV.U32 R0, RZ, RZ, 0x2000 ;  /* 0x00002000ff00c424 */ /* 0x000fe200078e00ff */
[----:B------:R-:W-:Y:S01]  /*4780*/  UMOV UR10, 0x0 ;  /* 0x00000000000a7882 */ /* 0x000fe20000000000 */
[----:B------:R-:W-:Y:S01]  /*4790*/  UMOV UR11, 0x10000000 ;  /* 0x10000000000b7882 */ /* 0x000fe20000000000 */
[----:B------:R-:W-:Y:S01]  /*47a0*/  @!UP1 UIADD3 UR32, UPT, UPT, UR7, 0x200, URZ ;  /* 0x0000020007209890 */ /* 0x000fe2000fffe0ff */
[----:B------:R-:W-:Y:S01]  /*47b0*/  @!P4 IADD3 R9, P0, PT, R32, 0x580, RZ ;  /* 0x000005802009c810 */ /* 0x000fe20007f1e0ff */
[----:B------:R-:W-:Y:S05]  /*47c0*/  VOTEU.ALL UP1, P4 ;  /* 0x0000000000ff7886 */ /* 0x000fea0002020000 */
[----:B------:R-:W-:Y:S01]  /*47d0*/  IMAD.U32 R11, RZ, RZ, UR8 ;  /* 0x00000008ff0b7e24 */ /* 0x000fe2000f8e00ff */
[----:B------:R-:W-:Y:S01]  /*47e0*/  UPRMT UR8, UR37, 0x654, UR33 ;  /* 0x0000065425087896 */ /* 0x000fe20008000021 */
[----:B------:R-:W-:Y:S03]  /*47f0*/  IMAD.U32 R10, RZ, RZ, UR9 ;  /* 0x00000009ff0a7e24 */ /* 0x000fe6000f8e00ff */
[----:B------:R-:W-:Y:S02]  /*4800*/  @!P4 R2UR UR15, R11 ;  /* 0x000000000b0fc2ca */ /* 0x000fe400000e0000 */
[----:B------:R-:W-:Y:S11]  /*4810*/  @!P4 R2UR UR14, R10 ;  /* 0x000000000a0ec2ca */ /* 0x000ff600000e0000 */
[----:B------:R-:W-:Y:S02]  /*4820*/  @!UPT UIADD3 URZ, UPT, UPT, URZ, URZ, URZ ;  /* 0x000000fffffff290 */ /* 0x000fe4000fffe0ff */
[----:B------:R2:W-:Y:S01]  /*4830*/  @!UP1 UTMALDG.3D [UR32], [UR14], desc[UR10] ;  /* 0x00000a200e0095b4 */ /* 0x0005e20008011000 */
[----:B------:R4:W-:Y:S01]  /*4840*/  @!P4 SYNCS.ARRIVE.TRANS64.RED.A0TR RZ, [UR7+0x50], R0 ;  /* 0x00005000ffffc9a7 */ /* 0x0009e20008300407 */
[----:B------:R-:W-:Y:S01]  /*4850*/  SYNCS.ARRIVE.TRANS64.RED.A1T0 RZ, [UR8], RZ ;  /* 0x000000ffffff79a7 */ /* 0x000fe20008100408 */
[----:B----4-:R-:W-:Y:S01]  /*4860*/  @!P4 IMAD.X R0, RZ, RZ, R33, P0 ;  /* 0x000000ffff00c224 */ /* 0x010fe200000e0621 */
[----:B------:R-:W4:Y:S02]  /*4870*/  SYNCS.PHASECHK.TRANS64.TRYWAIT P2, [UR7+0x78], R12 ;  /* 0x0000780cff0075a7 */ /* 0x000f240008041107 */
[----:B--2-4-:R-:W-:Y:S05]  /*4880*/  @!P2 BRA `(.L_x_92) ;  /* 0x0000007400d4a947 */ /* 0x014fea0003800000 */
.L_x_175:
        /* <DEDUP_REMOVED lines=8> */
[----:B------:R-:W-:Y:S01]  /*4910*/  @!UP1 UIADD3 UR24, UPT, UPT, UR7, 0x2200, URZ ;  /* 0x0000220007189890 */ /* 0x000fe2000fffe0ff */
[----:B------:R-:W-:Y:S01]  /*4920*/  VOTEU.ALL UP1, P4 ;  /* 0x0000000000ff7886 */ /* 0x000fe20002020000 */
[----:B------:R-:W-:Y:S01]  /*4930*/  UMOV UR27, UR35 ;  /* 0x00000023001b7c82 */ /* 0x000fe20008000000 */
[----:B------:R-:W-:Y:S02]  /*4940*/  UMOV UR28, UR36 ;  /* 0x00000024001c7c82 */ /* 0x000fe40008000000 */
[----:B------:R-:W-:Y:S01]  /*4950*/  IMAD.U32 R11, RZ, RZ, UR8 ;  /* 0x00000008ff0b7e24 */ /* 0x000fe2000f8e00ff */
[----:B------:R-:W-:Y:S01]  /*4960*/  UPRMT UR8, UR37, 0x654, UR25 ;  /* 0x0000065425087896 */ /* 0x000fe20008000019 */
[----:B------:R-:W-:Y:S02]  /*4970*/  IMAD.U32 R10, RZ, RZ, UR9 ;  /* 0x00000009ff0a7e24 */ /* 0x000fe4000f8e00ff */
[----:B------:R-:W-:Y:S01]  /*4980*/  @!P4 IMAD.X R20, RZ, RZ, R33, P0 ;  /* 0x000000ffff14c224 */ /* 0x000fe200000e0621 */
[----:B------:R-:W-:Y:S02]  /*4990*/  @!P4 R2UR UR15, R11 ;  /* 0x000000000b0fc2ca */ /* 0x000fe400000e0000 */
[----:B------:R-:W-:Y:S11]  /*49a0*/  @!P4 R2UR UR14, R10 ;  /* 0x000000000a0ec2ca */ /* 0x000ff600000e0000 */
[----:B------:R-:W-:Y:S02]  /*49b0*/  @!UPT UIADD3 URZ, UPT, UPT, URZ, URZ, URZ ;  /* 0x000000fffffff290 */ /* 0x000fe4000fffe0ff */
[----:B------:R2:W-:Y:S01]  /*49c0*/  @!UP1 UTMALDG.3D [UR24], [UR14], desc[UR10] ;  /* 0x00000a180e0095b4 */ /* 0x0005e20008011000 */
[----:B------:R2:W-:Y:S01]  /*49d0*/  @!P4 SYNCS.ARRIVE.TRANS64.RED.A0TR RZ, [UR7+0x58], R0 ;  /* 0x00005800ffffc9a7 */ /* 0x0005e20008300407 */
[----:B------:R-:W-:Y:S01]  /*49e0*/  SYNCS.ARRIVE.TRANS64.RED.A1T0 RZ, [UR8], RZ ;  /* 0x000000ffffff79a7 */ /* 0x000fe20008100408 */
[----:B------:R-:W4:Y:S02]  /*49f0*/  SYNCS.PHASECHK.TRANS64.TRYWAIT P2, [UR7+0x80], R12 ;  /* 0x0000800cff0075a7 */ /* 0x000f240008041107 */
[----:B--2-4-:R-:W-:Y:S05]  /*4a00*/  @!P2 BRA `(.L_x_93) ;  /* 0x00000074008ca947 */ /* 0x014fea0003800000 */
.L_x_177:
[----:B------:R-:W2:Y:S01]  /*4a10*/  LDC.64 R14, c[0x0][0xb10] ;  /* 0x0002c400ff0e7b82 */ /* 0x000ea20000000a00 */
[----:B------:R-:W-:Y:S01]  /*4a20*/  @!P4 R2UR UR8, R20 ;  /* 0x000000001408c2ca */ /* 0x000fe200000e0000 */
[----:B------:R-:W-:Y:S01]  /*4a30*/  VOTEU.ALL UP1, P4 ;  /* 0x0000000000ff7886 */ /* 0x000fe20002020000 */
[----:B------:R-:W-:Y:S01]  /*4a40*/  @!P4 R2UR UR9, R21 ;  /* 0x000000001509c2ca */ /* 0x000fe200000e0000 */
[----:B------:R-:W-:Y:S01]  /*4a50*/  UMOV UR10, 0x0 ;  /* 0x00000000000a7882 */ /* 0x000fe20000000000 */
[----:B------:R-:W-:Y:S03]  /*4a60*/  UMOV UR11, 0x10000000 ;  /* 0x10000000000b7882 */ /* 0x000fe60000000000 */
[----:B------:R-:W4:Y:S01]  /*4a70*/  LDC.64 R10, c[0x0][0xb18] ;  /* 0x0002c600ff0a7b82 */ /* 0x000f220000000a00 */
[----:B------:R-:W-:Y:S01]  /*4a80*/  @!UP1 UIADD3 UR18, UPT, UPT, UR34, 0x80, URZ ;  /* 0x0000008022129890 */ /* 0x000fe2000fffe0ff */
[----:B------:R-:W-:Y:S01]  /*4a90*/  @P3 SHF.R.U32.HI R28, RZ, 0x10, R25 ;  /* 0x00000010ff1c3819 */ /* 0x000fe20000011619 */
[----:B------:R-:W-:Y:S01]  /*4aa0*/  @!UP1 UIADD3 UR16, UPT, UPT, UR7, 0x4200, URZ ;  /* 0x0000420007109890 */ /* 0x000fe2000fffe0ff */
[----:B------:R-:W-:Y:S01]  /*4ab0*/  VIADD R30, R30, 0x1 ;  /* 0x000000011e1e7836 */ /* 0x000fe20000000000 */
[----:B------:R-:W-:Y:S03]  /*4ac0*/  VOTEU.ALL UP1, P4 ;  /* 0x0000000000ff7886 */ /* 0x000fe60002020000 */
[----:B------:R-:W5:Y:S01]  /*4ad0*/  @!P1 LDC R0, c[0x0][0xb20] ;  /* 0x0002c800ff009b82 */ /* 0x000f620000000800 */
[----:B------:R-:W-:Y:S01]  /*4ae0*/  UMOV UR19, UR35 ;  /* 0x0000002300137c82 */ /* 0x000fe20008000000 */
[----:B------:R-:W-:Y:S01]  /*4af0*/  IMAD.U32 R21, RZ, RZ, UR8 ;  /* 0x00000008ff157e24 */ /* 0x000fe2000f8e00ff */
[----:B------:R-:W-:Y:S05]  /*4b00*/  UMOV UR20, UR36 ;  /* 0x0000002400147c82 */ /* 0x000fea0008000000 */
[----:B-1----:R-:W1:Y:S01]  /*4b10*/  @!P1 LDC R3, c[0x0][0xb0c] ;  /* 0x0002c300ff039b82 */ /* 0x002e620000000800 */
[----:B------:R-:W-:Y:S01]  /*4b20*/  IMAD.U32 R20, RZ, RZ, UR9 ;  /* 0x00000009ff147e24 */ /* 0x000fe2000f8e00ff */
[----:B------:R-:W-:Y:S01]  /*4b30*/  UPRMT UR8, UR37, 0x654, UR17 ;  /* 0x0000065425087896 */ /* 0x000fe20008000011 */
[----:B------:R-:W-:Y:S03]  /*4b40*/  @!P4 R2UR UR15, R21 ;  /* 0x00000000150fc2ca */ /* 0x000fe600000e0000 */
[----:B------:R-:W-:Y:S01]  /*4b50*/  @!P4 R2UR UR14, R20 ;  /* 0x00000000140ec2ca */ /* 0x000fe200000e0000 */
[----:B------:R-:W-:Y:S11]  /*4b60*/  @!P4 IMAD.MOV.U32 R20, RZ, RZ, 0x2000 ;  /* 0x00002000ff14c424 */ /* 0x000ff600078e00ff */
[----:B------:R-:W-:Y:S01]  /*4b70*/  @!UPT UIADD3 URZ, UPT, UPT, URZ, URZ, URZ ;  /* 0x000000fffffff290 */ /* 0x000fe2000fffe0ff */
[----:B------:R1:W-:Y:S01]  /*4b80*/  @!UP1 UTMALDG.3D [UR16], [UR14], desc[UR10] ;  /* 0x00000a100e0095b4 */ /* 0x0003e20008011000 */
[----:B------:R1:W-:Y:S02]  /*4b90*/  @!P4 SYNCS.ARRIVE.TRANS64.RED.A0TR RZ, [UR7+0x60], R20 ;  /* 0x00006014ffffc9a7 */ /* 0x0003e40008300407 */
[----:B-1----:R-:W-:Y:S01]  /*4ba0*/  @!P1 ISETP.NE.AND P2, PT, R3, 0x1, PT ;  /* 0x000000010300980c */ /* 0x002fe20003f45270 */
[C---:B--2---:R-:W-:Y:S01]  /*4bb0*/  @!P1 IMAD.HI.U32 R14, R13.reuse, R14, RZ ;  /* 0x0000000e0d0e9227 */ /* 0x044fe200078e00ff */
[----:B----4-:R-:W-:Y:S03]  /*4bc0*/  @!P1 ISETP.NE.AND P0, PT, R10, 0x1, PT ;  /* 0x000000010a00980c */ /* 0x010fe60003f05270 */
[C---:B------:R-:W-:Y:S01]  /*4bd0*/  @!P1 IMAD.HI.U32 R11, R8.reuse, R11, RZ ;  /* 0x0000000b080b9227 */ /* 0x040fe200078e00ff */
[----:B------:R-:W-:Y:S04]  /*4be0*/  @!P1 SHF.R.U32.HI R14, RZ, R15, R14 ;  /* 0x0000000fff0e9219 */ /* 0x000fe8000001160e */
[----:B-----5:R-:W-:Y:S01]  /*4bf0*/  @!P1 SHF.R.U32.HI R9, RZ, R0, R11 ;  /* 0x00000000ff099219 */ /* 0x020fe2000001160b */
[----:B------:R-:W-:Y:S01]  /*4c00*/  SYNCS.ARRIVE.TRANS64.RED.A1T0 RZ, [UR8], RZ ;  /* 0x000000ffffff79a7 */ /* 0x000fe20008100408 */
[----:B------:R-:W-:Y:S02]  /*4c10*/  @!P1 SEL R14, R13, R14, !P2 ;  /* 0x0000000e0d0e9207 */ /* 0x000fe40005000000 */
[----:B------:R-:W-:Y:S01]  /*4c20*/  @!P1 SEL R9, R8, R9, !P0 ;  /* 0x0000000908099207 */ /* 0x000fe20004000000 */
[----:B------:R-:W1:Y:S04]  /*4c30*/  SYNCS.PHASECHK.TRANS64.TRYWAIT P5, [UR7+0x88], R12 ;  /* 0x0000880cff0075a7 */ /* 0x000e6800080a1107 */
[----:B------:R-:W-:Y:S02]  /*4c40*/  @!P1 IMAD.IADD R0, R9, 0x1, -R14 ;  /* 0x0000000109009824 */ /* 0x000fe400078e0a0e */
[----:B------:R-:W-:Y:S02]  /*4c50*/  @!P1 IMAD.IADD R9, R14, 0x1, -R9 ;  /* 0x000000010e099824 */ /* 0x000fe400078e0a09 */
[----:B------:R-:W-:Y:S02]  /*4c60*/  @!P1 IMAD R13, R0, R3, R13 ;  /* 0x00000003000d9224 */ /* 0x000fe400078e020d */
[----:B------:R-:W-:Y:S01]  /*4c70*/  @!P1 IMAD R8, R9, R10, R8 ;  /* 0x0000000a09089224 */ /* 0x000fe200078e0208 */
[----:B-1----:R-:W-:Y:S06]  /*4c80*/  @!P5 BRA `(.L_x_94) ;  /* 0x000000740004d947 */ /* 0x002fec0003800000 */
.L_x_179:
[----:B-1----:R-:W-:Y:S01]  /*4c90*/  @!P4 IADD3 R3, P0, PT, R32, 0x580, RZ ;  /* 0x000005802003c810 */ /* 0x002fe20007f1e0ff */
[----:B------:R-:W-:Y:S01]  /*4ca0*/  VOTEU.ALL UP1, P4 ;  /* 0x0000000000ff7886 */ /* 0x000fe20002020000 */
[----:B------:R-:W-:Y:S01]  /*4cb0*/  UMOV UR18, 0x0 ;  /* 0x0000000000127882 */ /* 0x000fe20000000000 */
[----:B------:R-:W-:Y:S01]  /*4cc0*/  UMOV UR19, 0x10000000 ;  /* 0x1000000000137882 */ /* 0x000fe20000000000 */
[----:B------:R-:W-:Y:S01]  /*4cd0*/  @!P4 R2UR UR9, R3 ;  /* 0x000000000309c2ca */ /* 0x000fe200000e0000 */
[----:B------:R-:W-:Y:S01]  /*4ce0*/  @!P4 IMAD.X R0, RZ, RZ, R33, P0 ;  /* 0x000000ffff00c224 */ /* 0x000fe200000e0621 */
[----:B------:R-:W-:Y:S01]  /*4cf0*/  @!UP1 UIADD3 UR10, UPT, UPT, UR34, 0xc0, URZ ;  /* 0x000000c0220a9890 */ /* 0x000fe2000fffe0ff */
[----:B------:R-:W-:Y:S01]  /*4d00*/  ISETP.NE.AND P0, PT, R30, 0x2, PT ;  /* 0x000000021e00780c */ /* 0x000fe20003f05270 */
[----:B------:R-:W-:Y:S01]  /*4d10*/  UMOV UR11, UR35 ;  /* 0x00000023000b7c82 */ /* 0x000fe20008000000 */
[----:B------:R-:W-:Y:S01]  /*4d20*/  UMOV UR12, UR36 ;  /* 0x00000024000c7c82 */ /* 0x000fe20008000000 */
[----:B------:R-:W-:Y:S01]  /*4d30*/  @!P4 R2UR UR8, R0 ;  /* 0x000000000008c2ca */ /* 0x000fe200000e0000 */
[----:B------:R-:W-:Y:S01]  /*4d40*/  IMAD.IADD R20, R8, 0x1, R152 ;  /* 0x0000000108147824 */ /* 0x000fe200078e0298 */
[----:B------:R-:W-:Y:S01]  /*4d50*/  @P3 R2UR UR36, R28 ;  /* 0x000000001c2432ca */ /* 0x000fe200000e0000 */
[----:B------:R-:W-:Y:S01]  /*4d60*/  IMAD.IADD R21, R13, 0x1, R154 ;  /* 0x000000010d157824 */ /* 0x000fe200078e029a */
[----:B------:R-:W-:Y:S02]  /*4d70*/  SEL R0, RZ, 0x1, P0 ;  /* 0x00000001ff007807 */ /* 0x000fe40000000000 */
[----:B------:R-:W-:Y:S01]  /*4d80*/  LOP3.LUT R31, R31, 0x1, RZ, 0x3c, !PT ;  /* 0x000000011f1f7812 */ /* 0x000fe200078e3cff */
[----:B------:R-:W-:Y:S01]  /*4d90*/  IMAD.U32 R10, RZ, RZ, UR9 ;  /* 0x00000009ff0a7e24 */ /* 0x000fe2000f8e00ff */
[----:B------:R-:W-:Y:S01]  /*4da0*/  @!UP1 UIADD3 UR9, UPT, UPT, UR7, 0x68, URZ ;  /* 0x0000006807099890 */ /* 0x000fe2000fffe0ff */
[----:B------:R-:W-:Y:S02]  /*4db0*/  LOP3.LUT R29, R29, R0, RZ, 0x3c, !PT ;  /* 0x000000001d1d7212 */ /* 0x000fe400078e3cff */
[----:B------:R-:W-:Y:S02]  /*4dc0*/  SEL R30, R30, RZ, P0 ;  /* 0x000000ff1e1e7207 */ /* 0x000fe40000000000 */
[----:B------:R-:W-:Y:S01]  /*4dd0*/  IMAD.U32 R11, RZ, RZ, UR8 ;  /* 0x00000008ff0b7e24 */ /* 0x000fe2000f8e00ff */
[----:B------:R-:W-:Y:S01]  /*4de0*/  @!P4 R2UR UR14, R10 ;  /* 0x000000000a0ec2ca */ /* 0x000fe200000e0000 */
[----:B------:R-:W-:Y:S01]  /*4df0*/  @!UP1 UIADD3 UR8, UPT, UPT, UR7, 0x6200, URZ ;  /* 0x0000620007089890 */ /* 0x000fe2000fffe0ff */
[----:B------:R-:W-:Y:S02]  /*4e00*/  VOTEU.ALL UP1, P4 ;  /* 0x0000000000ff7886 */ /* 0x000fe40002020000 */
[----:B------:R-:W-:Y:S11]  /*4e10*/  @!P4 R2UR UR15, R11 ;  /* 0x000000000b0fc2ca */ /* 0x000ff600000e0000 */
[----:B------:R-:W-:Y:S02]  /*4e20*/  @!UPT UIADD3 URZ, UPT, UPT, URZ, URZ, URZ ;  /* 0x000000fffffff290 */ /* 0x000fe4000fffe0ff */
[----:B------:R2:W-:Y:S01]  /*4e30*/  @!UP1 UTMALDG.3D [UR8], [UR14], desc[UR18] ;  /* 0x000012080e0095b4 */ /* 0x0005e20008011000 */
[----:B------:R2:W-:Y:S01]  /*4e40*/  @!P4 SYNCS.ARRIVE.TRANS64.RED.A0TR RZ, [UR7+0x68], R23 ;  /* 0x00006817ffffc9a7 */ /* 0x0005e20008300407 */
[----:B------:R-:W-:Y:S01]  /*4e50*/  UPLOP3.LUT UP1, UPT, UPT, UPT, UPT, 0x80, 0x8 ;  /* 0x000000000008789c */ /* 0x000fe20003f2f070 */
[----:B------:R-:W-:Y:S01]  /*4e60*/  SYNCS.ARRIVE.TRANS64.RED.A1T0 RZ, [UR13], RZ ;  /* 0x000000ffffff79a7 */ /* 0x000fe2000810040d */
[----:B------:R-:W-:Y:S09]  /*4e70*/  @P3 BRA `(.L_x_95) ;  /* 0xfffffff000943947 */ /* 0x000ff2000383ffff */
[----:B------:R-:W-:-:S04]  /*4e80*/  SHF.L.U32 R3, R31, 0x1f, RZ ;  /* 0x0000001f1f037819 */ /* 0x000fc800000006ff */
[----:B------:R-:W1:Y:S02]  /*4e90*/  SYNCS.PHASECHK.TRANS64.TRYWAIT P0, [UR7+0x70], R3 ;  /* 0x00007003ff0075a7 */ /* 0x000e640008001107 */
[----:B-1----:R-:W-:Y:S05]  /*4ea0*/  @!P0 BRA `(.L_x_96) ;  /* 0x0000007000948947 */ /* 0x002fea0003800000 */
.L_x_181:
[----:B------:R-:W4:Y:S02]  /*4eb0*/  SYNCS.PHASECHK.TRANS64.TRYWAIT P0, [UR7+0x78], R3 ;  /* 0x00007803ff0075a7 */ /* 0x000f240008001107 */
[----:B----4-:R-:W-:Y:S05]  /*4ec0*/  @!P0 BRA `(.L_x_97) ;  /* 0x0000007000a48947 */ /* 0x010fea0003800000 */
.L_x_183:
[----:B------:R-:W4:Y:S02]  /*4ed0*/  SYNCS.PHASECHK.TRANS64.TRYWAIT P0, [UR7+0x80], R3 ;  /* 0x00008003ff0075a7 */ /* 0x000f240008001107 */
[----:B----4-:R-:W-:Y:S05]  /*4ee0*/  @!P0 BRA `(.L_x_98) ;  /* 0x0000007000b48947 */ /* 0x010fea0003800000 */
.L_x_185:
[----:B-1----:R-:W-:-:S07]  /*4ef0*/  MOV R0, UR7 ;  /* 0x0000000700007c02 */ /* 0x002fce0008000f00 */
.L_x_99:
[----:B-1----:R-:W-:-:S04]  /*4f00*/  SHF.L.U32 R3, R31, 0x1f, RZ ;  /* 0x0000001f1f037819 */ /* 0x002fc800000006ff */
[----:B------:R1:W4:Y:S03]  /*4f10*/  SYNCS.PHASECHK.TRANS64.TRYWAIT P0, [R0+URZ+0x88], R3 ;  /* 0x00008803000075a7 */ /* 0x00032600080011ff */
[----:B----4-:R-:W-:Y:S05]  /*4f20*/  @!P0 NANOSLEEP.SYNCS 0x989680 ;  /* 0x009896800000895d */ /* 0x010fea0003900000 */
[----:B------:R-:W4:Y:S02]  /*4f30*/  @!P0 SYNCS.PHASECHK.TRANS64 P0, [R0+URZ+0x88], R3 ;  /* 0x00008803000085a7 */ /* 0x000f2400080010ff */
[----:B--2-4-:R-:W-:Y:S05]  /*4f40*/  @P0 EXIT ;  /* 0x000000000000094d */ /* 0x014fea0003800000 */
[----:B------:R-:W-:Y:S05]  /*4f50*/  BRA `(.L_x_99) ;  /* 0xfffffffc00e87947 */ /* 0x000fea000383ffff */
.L_x_84:
[----:B------:R-:W-:-:S06]  /*4f60*/  UISETP.GE.AND UP1, UPT, UR10, 0x4, UPT ;  /* 0x000000040a00788c */ /* 0x000fcc000bf26270 */
[----:B------:R-:W-:-:S13]  /*4f70*/  PLOP3.LUT P0, PT, PT, PT, UP1, 0x80, 0x8 ;  /* 0x000000000008781c */ /* 0x000fda0003f0f018 */
[----:B------:R-:W-:Y:S05]  /*4f80*/  @!P0 EXIT ;  /* 0x000000000000894d */ /* 0x000fea0003800000 */
[----:B------:R-:W-:Y:S01]  /*4f90*/  BAR.SYNC.DEFER_BLOCKING 0x6, 0xa0 ;  /* 0x0182800000007b1d */ /* 0x000fe20000010000 */
[C---:B------:R-:W-:Y:S01]  /*4fa0*/  IMAD.U32 R79, R169.reuse, 0x10000, RZ ;  /* 0x00010000a94f7824 */ /* 0x040fe200078e00ff */
[C---:B------:R-:W-:Y:S01]  /*4fb0*/  R2P PR, R169.reuse, 0x6 ;  /* 0x00000006a9007804 */ /* 0x040fe20000000000 */
[----:B------:R-:W-:Y:S01]  /*4fc0*/  IMAD.SHL.U32 R2, R169, 0x40, RZ ;  /* 0x00000040a9027824 */ /* 0x000fe200078e00ff */
[----:B------:R-:W-:Y:S01]  /*4fd0*/  CS2R R162, SRZ ;  /* 0x0000000000a27805 */ /* 0x000fe2000001ff00 */
[----:B------:R-:W-:Y:S01]  /*4fe0*/  IMAD.MOV.U32 R166, RZ, RZ, 0x20 ;  /* 0x00000020ffa67424 */ /* 0x000fe200078e00ff */
[----:B------:R-:W-:Y:S02]  /*4ff0*/  UMOV UR49, 0x400 ;  /* 0x0000040000317882 */ /* 0x000fe40000000000 */
[----:B------:R-:W1:Y:S01]  /*5000*/  LDC R159, c[0x0][0x370] ;  /* 0x0000dc00ff9f7b82 */ /* 0x000e620000000800 */
[----:B------:R-:W-:Y:S01]  /*5010*/  ULEA UR49, UR37, UR49, 0x18 ;  /* 0x0000003125317291 */ /* 0x000fe2000f8ec0ff */
[----:B------:R-:W-:Y:S01]  /*5020*/  LOP3.LUT R79, R79, 0x600000, RZ, 0xc0, !PT ;  /* 0x006000004f4f7812 */ /* 0x000fe200078ec0ff */
[----:B------:R-:W-:Y:S01]  /*5030*/  IMAD.SHL.U32 R155, R169, 0x8, RZ ;  /* 0x00000008a99b7824 */ /* 0x000fe200078e00ff */
[----:B------:R-:W-:Y:S01]  /*5040*/  LOP3.LUT R4, R2, 0x180, RZ, 0xc0, !PT ;  /* 0x0000018002047812 */ /* 0x000fe200078ec0ff */
[----:B------:R-:W-:Y:S01]  /*5050*/  IMAD.MOV.U32 R167, RZ, RZ, 0x10 ;  /* 0x00000010ffa77424 */ /* 0x000fe200078e00ff */
[----:B------:R-:W-:Y:S01]  /*5060*/  SEL R166, R166, 0xffffffe0, !P2 ;  /* 0xffffffe0a6a67807 */ /* 0x000fe20005000000 */
[----:B------:R-:W-:Y:S01]  /*5070*/  UIADD3 UR4, UPT, UPT, UR49, 0x8200, URZ ;  /* 0x0000820031047890 */ /* 0x000fe2000fffe0ff */
[----:B------:R-:W2:Y:S01]  /*5080*/  LDC R74, c[0x0][0xb0c] ;  /* 0x0002c300ff4a7b82 */ /* 0x000ea20000000800 */
[----:B------:R-:W-:Y:S01]  /*5090*/  LOP3.LUT R155, R4, 0x30, R155, 0xf8, !PT ;  /* 0x00000030049b7812 */ /* 0x000fe200078ef89b */
[----:B------:R-:W-:Y:S01]  /*50a0*/  IMAD.MOV.U32 R76, RZ, RZ, RZ ;  /* 0x000000ffff4c7224 */ /* 0x000fe200078e00ff */
[----:B------:R-:W-:Y:S01]  /*50b0*/  SEL R167, R167, 0xfffffff0, !P1 ;  /* 0xfffffff0a7a77807 */ /* 0x000fe20004800000 */
[----:B------:R-:W-:Y:S01]  /*50c0*/  IMAD.MOV.U32 R164, RZ, RZ, RZ ;  /* 0x000000ffffa47224 */ /* 0x000fe200078e00ff */
[----:B------:R-:W-:Y:S01]  /*50d0*/  LOP3.LUT R155, R155, 0x1e40, R2, 0xf8, !PT ;  /* 0x00001e409b9b7812 */ /* 0x000fe200078ef802 */
[----:B------:R-:W-:Y:S01]  /*50e0*/  IMAD.MOV.U32 R172, RZ, RZ, RZ ;  /* 0x000000ffffac7224 */ /* 0x000fe200078e00ff */
[----:B------:R-:W-:Y:S01]  /*50f0*/  LOP3.LUT R169, R169, 0x60, RZ, 0xc0, !PT ;  /* 0x00000060a9a97812 */ /* 0x000fe200078ec0ff */
[----:B------:R-:W3:Y:S01]  /*5100*/  LDC R157, c[0x0][0xb20] ;  /* 0x0002c800ff9d7b82 */ /* 0x000ee20000000800 */
[----:B------:R-:W4:Y:S01]  /*5110*/  LDS R0, [UR49+0x130] ;  /* 0x00013031ff007984 */ /* 0x000f220008000800 */
[----:B------:R-:W-:Y:S01]  /*5120*/  IMAD.MOV.U32 R161, RZ, RZ, RZ ;  /* 0x000000ffffa17224 */ /* 0x000fe200078e00ff */
[----:B------:R-:W1:Y:S01]  /*5130*/  LDCU.64 UR52, c[0x0][0x348] ;  /* 0x00006900ff3477ac */ /* 0x000e620008000a00 */
[----:B------:R-:W-:Y:S01]  /*5140*/  IMAD.U32 R168, RZ, RZ, UR4 ;  /* 0x00000004ffa87e24 */ /* 0x000fe2000f8e00ff */
[----:B------:R-:W1:Y:S03]  /*5150*/  LDCU.64 UR38, c[0x0][0x888] ;  /* 0x00011100ff2677ac */ /* 0x000e660008000a00 */
[----:B------:R-:W1:Y:S01]  /*5160*/  LDC R73, c[0x0][0xb30] ;  /* 0x0002cc00ff497b82 */ /* 0x000e620000000800 */
[----:B------:R-:W1:Y:S01]  /*5170*/  LDCU.64 UR44, c[0x0][0x890] ;  /* 0x00011200ff2c77ac */ /* 0x000e620008000a00 */
[----:B------:R-:W-:-:S06]  /*5180*/  UIADD3 UR48, UPT, UPT, UR49, 0x200, URZ ;  /* 0x0000020031307890 */ /* 0x000fcc000fffe0ff */
[----:B------:R-:W1:Y:S08]  /*5190*/  LDC.64 R150, c[0x0][0xb10] ;  /* 0x0002c400ff967b82 */ /* 0x000e700000000a00 */
[----:B------:R-:W1:Y:S08]  /*51a0*/  LDC.64 R70, c[0x0][0xb18] ;  /* 0x0002c600ff467b82 */ /* 0x000e700000000a00 */
[----:B------:R-:W1:Y:S08]  /*51b0*/  LDC.64 R68, c[0x0][0xb28] ;  /* 0x0002ca00ff447b82 */ /* 0x000e700000000a00 */
[----:B------:R-:W1:Y:S01]  /*51c0*/  LDC.64 R148, c[0x0][0x8b0] ;  /* 0x00022c00ff947b82 */ /* 0x000e620000000a00 */
[----:B----4-:R-:W-:Y:S01]  /*51d0*/  IMAD.IADD R79, R0, 0x1, R79 ;  /* 0x00000001004f7824 */ /* 0x010fe200078e024f */
[----:B------:R-:W-:-:S04]  /*51e0*/  SHF.R.S32.HI R0, RZ, 0x4, R166 ;  /* 0x00000004ff007819 */ /* 0x000fc800000114a6 */
[----:B------:R-:W-:Y:S02]  /*51f0*/  LEA.HI.SX32 R165, R167, R0, 0x1c ;  /* 0x00000000a7a57211 */ /* 0x000fe400078fe2ff */
[----:B------:R-:W4:Y:S08]  /*5200*/  LDC.64 R146, c[0x0][0x8a8] ;  /* 0x00022a00ff927b82 */ /* 0x000f300000000a00 */
[----:B--23--:R-:W1:Y:S02]  /*5210*/  LDC R158, c[0x0][0x374] ;  /* 0x0000dd00ff9e7b82 */ /* 0x00ce640000000800 */
.L_x_141:
[C---:B------:R-:W-:Y:S02]  /*5220*/  LEA R0, R172.reuse, UR49, 0x3 ;  /* 0x00000031ac007c11 */ /* 0x040fe4000f8e18ff */
[----:B------:R-:W-:Y:S02]  /*5230*/  SHF.L.U32 R3, R163, 0x1f, RZ ;  /* 0x0000001fa3037819 */ /* 0x000fe400000006ff */
[----:B-1----:R-:W-:Y:S02]  /*5240*/  LEA R16, R172, UR49, 0x4 ;  /* 0x00000031ac107c11 */ /* 0x002fe4000f8e20ff */
[----:B------:R-:W2:Y:S02]  /*5250*/  SYNCS.PHASECHK.TRANS64.TRYWAIT P0, [R0+URZ+0xa0], R3 ;  /* 0x0000a003000075a7 */ /* 0x000ea400080011ff */
[----:B--2---:R-:W-:Y:S05]  /*5260*/  @!P0 BRA `(.L_x_100) ;  /* 0x0000006c00ec8947 */ /* 0x004fea0003800000 */
.L_x_186:
[----:B------:R-:W3:Y:S01]  /*5270*/  LDC.64 R12, c[0x0][0xb10] ;  /* 0x0002c400ff0c7b82 */ /* 0x000ee20000000a00 */
[----:B------:R-:W4:Y:S01]  /*5280*/  LDS.128 R16, [R16+0x110] ;  /* 0x0001100010107984 */ /* 0x000f220000000c00 */
[----:B-1----:R-:W-:Y:S01]  /*5290*/  ISETP.NE.AND P1, PT, R73, 0x1, PT ;  /* 0x000000014900780c */ /* 0x002fe20003f25270 */
[----:B--2---:R-:W-:Y:S01]  /*52a0*/  VIADD R0, R0, 0xb0 ;  /* 0x000000b000007836 */ /* 0x004fe20000000000 */
[----:B------:R-:W-:Y:S04]  /*52b0*/  ISETP.GE.AND P0, PT, R72, 0x1, PT ;  /* 0x000000014800780c */ /* 0x000fe80003f06270 */
[----:B------:R-:W1:Y:S01]  /*52c0*/  LDC.64 R10, c[0x0][0xb18] ;  /* 0x0002c600ff0a7b82 */ /* 0x000e620000000a00 */
[----:B------:R-:W-:Y:S01]  /*52d0*/  PRMT R0, RZ, 0x654, R0 ;  /* 0x00000654ff007816 */ /* 0x000fe20000000000 */
[----:B------:R-:W-:Y:S01]  /*52e0*/  @!PT LDS RZ, [RZ] ;  /* 0x00000000fffff984 */ /* 0x000fe20000000800 */
[----:B------:R-:W-:Y:S01]  /*52f0*/  @!PT LDS RZ, [RZ] ;  /* 0x00000000fffff984 */ /* 0x000fe20000000800 */
[----:B------:R-:W-:Y:S01]  /*5300*/  @!PT LDS RZ, [RZ] ;  /* 0x00000000fffff984 */ /* 0x000fe20000000800 */
[----:B------:R-:W-:Y:S01]  /*5310*/  @!PT LDS RZ, [RZ] ;  /* 0x00000000fffff984 */ /* 0x000fe20000000800 */
[----:B------:R2:W-:Y:S06]  /*5320*/  MEMBAR.ALL.CTA ;  /* 0x0000000000007992 */ /* 0x0005ec0000008000 */
[----:B--2---:R-:W2:Y:S01]  /*5330*/  FENCE.VIEW.ASYNC.S ;  /* 0x00000000000073c6 */ /* 0x004ea20000000000 */
[----:B------:R-:W1:Y:S08]  /*5340*/  @!P1 LDC R14, c[0x0][0xb20] ;  /* 0x0002c800ff0e9b82 */ /* 0x000e700000000800 */
[----:B------:R-:W1:Y:S01]  /*5350*/  @!P1 LDC R9, c[0x0][0xb0c] ;  /* 0x0002c300ff099b82 */ /* 0x000e620000000800 */
[----:B--2---:R2:W-:Y:S01]  /*5360*/  SYNCS.ARRIVE.TRANS64.RED.A1T0 RZ, [R0+URZ], RZ ;  /* 0x000000ff00ff79a7 */ /* 0x0045e200081004ff */
[----:B----4-:R-:W-:Y:S04]  /*5370*/  LOP3.LUT P4, RZ, R18, 0x1, RZ, 0xc0, !PT ;  /* 0x0000000112ff7812 */ /* 0x010fe8000788c0ff */
[----:B------:R-:W-:Y:S09]  /*5380*/  P2R R170, PR, RZ, 0x10 ;  /* 0x00000010ffaa7803 */ /* 0x000ff20000000000 */
[----:B------:R-:W-:Y:S02]  /*5390*/  @P4 MOV R77, R16 ;  /* 0x00000010004d4202 */ /* 0x000fe40000000f00 */
[----:B------:R-:W-:Y:S01]  /*53a0*/  @P4 LOP3.LUT R75, R17, 0xffff, RZ, 0xc0, !PT ;  /* 0x0000ffff114b4812 */ /* 0x000fe200078ec0ff */
[----:B--23--:R-:W-:Y:S06]  /*53b0*/  @!P0 BRA `(.L_x_101) ;  /* 0x0000000000a48947 */ /* 0x00cfec0003800000 */
[----:B------:R-:W-:Y:S01]  /*53c0*/  IMAD.HI.U32 R24, R158, R71, RZ ;  /* 0x000000479e187227 */ /* 0x000fe200078e00ff */
[----:B------:R-:W-:Y:S02]  /*53d0*/  ISETP.NE.AND P0, PT, R70, 0x1, PT ;  /* 0x000000014600780c */ /* 0x000fe40003f05270 */
[----:B------:R-:W-:Y:S01]  /*53e0*/  ISETP.NE.AND P2, PT, R72, 0x1, PT ;  /* 0x000000014800780c */ /* 0x000fe20003f45270 */
[-C--:B------:R-:W-:Y:S01]  /*53f0*/  IMAD.HI.U32 R22, R159, R150.reuse, RZ ;  /* 0x000000969f167227 */ /* 0x080fe200078e00ff */
[----:B------:R-:W-:Y:S02]  /*5400*/  SHF.R.U32.HI R23, RZ, R157, R24 ;  /* 0x0000009dff177219 */ /* 0x000fe40000011618 */
[----:B------:R-:W-:Y:S01]  /*5410*/  ISETP.NE.AND P3, PT, R74, 0x1, PT ;  /* 0x000000014a00780c */ /* 0x000fe20003f65270 */
[----:B------:R-:W-:Y:S01]  /*5420*/  IMAD.HI.U32 R28, R75, R71, RZ ;  /* 0x000000474b1c7227 */ /* 0x000fe200078e00ff */
[----:B------:R-:W-:Y:S02]  /*5430*/  SHF.R.U32.HI R22, RZ, R151, R22 ;  /* 0x00000097ff167219 */ /* 0x000fe40000011616 */
[----:B------:R-:W-:Y:S01]  /*5440*/  SEL R3, R158, R23, !P0 ;  /* 0x000000179e037207 */ /* 0x000fe20004000000 */
[----:B------:R-:W-:Y:S01]  /*5450*/  IMAD.HI.U32 R26, R77, R150, RZ ;  /* 0x000000964d1a7227 */ /* 0x000fe200078e00ff */
[----:B------:R-:W-:Y:S03]  /*5460*/  SEL R7, R159, R22, !P3 ;  /* 0x000000169f077207 */ /* 0x000fe60005800000 */
[-C--:B------:R-:W-:Y:S01]  /*5470*/  IMAD.HI.U32 R22, R3, R68.reuse, RZ ;  /* 0x0000004403167227 */ /* 0x080fe200078e00ff */
[----:B------:R-:W-:Y:S03]  /*5480*/  SHF.R.U32.HI R26, RZ, R151, R26 ;  /* 0x00000097ff1a7219 */ /* 0x000fe6000001161a */
[----:B------:R-:W-:Y:S01]  /*5490*/  IMAD.HI.U32 R24, R7, R68, RZ ;  /* 0x0000004407187227 */ /* 0x000fe200078e00ff */
[----:B------:R-:W-:Y:S02]  /*54a0*/  @P2 SHF.R.U32.HI R3, RZ, R69, R22 ;  /* 0x00000045ff032219 */ /* 0x000fe40000011616 */
[----:B------:R-:W-:Y:S02]  /*54b0*/  SHF.R.U32.HI R22, RZ, R157, R28 ;  /* 0x0000009dff167219 */ /* 0x000fe4000001161c */
[----:B------:R-:W-:Y:S01]  /*54c0*/  @P2 SHF.R.U32.HI R7, RZ, R69, R24 ;  /* 0x00000045ff072219 */ /* 0x000fe20000011618 */
[C---:B------:R-:W-:Y:S01]  /*54d0*/  IMAD R2, R72.reuse, R3, RZ ;  /* 0x0000000348027224 */ /* 0x040fe200078e02ff */
[----:B------:R-:W-:Y:S02]  /*54e0*/  SEL R5, R75, R22, !P0 ;  /* 0x000000164b057207 */ /* 0x000fe40004000000 */
[----:B------:R-:W-:Y:S01]  /*54f0*/  SEL R3, R77, R26, !P3 ;  /* 0x0000001a4d037207 */ /* 0x000fe20005800000 */
[----:B------:R-:W-:Y:S01]  /*5500*/  IMAD R4, R72, R7, RZ ;  /* 0x0000000748047224 */ /* 0x000fe200078e02ff */
[C---:B------:R-:W-:Y:S01]  /*5510*/  ISETP.GE.AND P0, PT, R5.reuse, R2, PT ;  /* 0x000000020500720c */ /* 0x040fe20003f06270 */
[----:B------:R-:W-:Y:S03]  /*5520*/  IMAD.HI.U32 R6, R5, R68, RZ ;  /* 0x0000004405067227 */ /* 0x000fe600078e00ff */
[----:B------:R-:W-:Y:S01]  /*5530*/  ISETP.GE.OR P0, PT, R3, R4, P0 ;  /* 0x000000040300720c */ /* 0x000fe20000706670 */
[----:B------:R-:W-:Y:S01]  /*5540*/  IMAD.MOV R4, RZ, RZ, -R3 ;  /* 0x000000ffff047224 */ /* 0x000fe200078e0a03 */
[-C--:B------:R-:W-:Y:S03]  /*5550*/  SHF.R.U32.HI R6, RZ, R69.reuse, R6 ;  /* 0x00000045ff067219 */ /* 0x080fe60000011606 */
[----:B------:R-:W-:Y:S01]  /*5560*/  IMAD R77, R74, R4, R77 ;  /* 0x000000044a4d7224 */ /* 0x000fe200078e024d */
[----:B------:R-:W-:Y:S05]  /*5570*/  SEL R15, R5, R6, !P2 ;  /* 0x00000006050f7207 */ /* 0x000fea0005000000 */
[----:B------:R-:W-:Y:S02]  /*5580*/  IMAD.MOV R6, RZ, RZ, -R15 ;  /* 0x000000ffff067224 */ /* 0x000fe400078e0a0f */
[C---:B------:R-:W-:Y:S04]  /*5590*/  @!P0 IMAD.HI.U32 R2, R3.reuse, R68, RZ ;  /* 0x0000004403028227 */ /* 0x040fe800078e00ff */
[----:B------:R-:W-:Y:S01]  /*55a0*/  IMAD R6, R72, R6, R5 ;  /* 0x0000000648067224 */ /* 0x000fe200078e0205 */
[----:B------:R-:W-:Y:S04]  /*55b0*/  @!P0 SHF.R.U32.HI R2, RZ, R69, R2 ;  /* 0x00000045ff028219 */ /* 0x000fe80000011602 */
[----:B------:R-:W-:Y:S02]  /*55c0*/  @!P0 SEL R0, R3, R2, !P2 ;  /* 0x0000000203008207 */ /* 0x000fe40005000000 */
[----:B------:R-:W-:Y:S02]  /*55d0*/  IADD3 R2, PT, PT, -R5, RZ, RZ ;  /* 0x000000ff05027210 */ /* 0x000fe40007ffe1ff */
[----:B------:R-:W-:Y:S01]  /*55e0*/  @!P0 IADD3 R8, PT, PT, R15, -R0, RZ ;  /* 0x800000000f088210 */ /* 0x000fe20007ffe0ff */
[----:B------:R-:W-:Y:S02]  /*55f0*/  @!P0 IMAD R0, R7, R6, R0 ;  /* 0x0000000607008224 */ /* 0x000fe400078e0200 */
[----:B------:R-:W-:Y:S02]  /*5600*/  IMAD R75, R70, R2, R75 ;  /* 0x00000002464b7224 */ /* 0x000fe400078e024b */
[----:B------:R-:W-:Y:S02]  /*5610*/  @!P0 IMAD R5, R8, R72, R3 ;  /* 0x0000004808058224 */ /* 0x000fe400078e0203 */
[----:B------:R-:W-:Y:S04]  /*5620*/  @!P0 IMAD.MOV.U32 R3, RZ, RZ, R0 ;  /* 0x000000ffff038224 */ /* 0x000fe800078e0000 */
[----:B------:R-:W-:Y:S02]  /*5630*/  IMAD R77, R3, R74, R77 ;  /* 0x0000004a034d7224 */ /* 0x000fe400078e024d */
[----:B------:R-:W-:Y:S07]  /*5640*/  IMAD R75, R5, R70, R75 ;  /* 0x00000046054b7224 */ /* 0x000fee00078e024b */
.L_x_101:
[----:B-1----:R-:W-:Y:S01]  /*5650*/  @!P1 ISETP.NE.AND P0, PT, R10, 0x1, PT ;  /* 0x000000010a00980c */ /* 0x002fe20003f05270 */
[----:B------:R-:W-:Y:S01]  /*5660*/  @!P1 IMAD.HI.U32 R0, R77, R12, RZ ;  /* 0x0000000c4d009227 */ /* 0x000fe200078e00ff */
[----:B------:R-:W-:Y:S01]  /*5670*/  @!P1 ISETP.NE.AND P2, PT, R9, 0x1, PT ;  /* 0x000000010900980c */ /* 0x000fe20003f45270 */
[----:B------:R-:W-:Y:S01]  /*5680*/  ULOP3.LUT UP0, URZ, UR48, 0x1b0, URZ, 0xc0, !UPT ;  /* 0x000001b030ff7892 */ /* 0x000fe2000f80c0ff */
[----:B------:R-:W-:Y:S01]  /*5690*/  R2UR UR42, R21 ;  /* 0x00000000152a72ca */ /* 0x000fe200000e0000 */
[----:B------:R-:W-:Y:S01]  /*56a0*/  @!P1 IMAD.HI.U32 R3, R75, R11, RZ ;  /* 0x0000000b4b039227 */ /* 0x000fe200078e00ff */
[----:B------:R-:W-:Y:S02]  /*56b0*/  @!P1 SHF.R.U32.HI R0, RZ, R13, R0 ;  /* 0x0000000dff009219 */ /* 0x000fe40000011600 */
[----:B------:R-:W-:Y:S01]  /*56c0*/  R2UR UR41, R20 ;  /* 0x00000000142972ca */ /* 0x000fe200000e0000 */
[----:B------:R-:W-:Y:S01]  /*56d0*/  VIADD R172, R172, 0x1 ;  /* 0x00000001acac7836 */ /* 0x000fe20000000000 */
[----:B------:R-:W-:Y:S02]  /*56e0*/  @!P1 SHF.R.U32.HI R2, RZ, R14, R3 ;  /* 0x0000000eff029219 */ /* 0x000fe40000011603 */
[----:B------:R-:W-:Y:S02]  /*56f0*/  @!P1 SEL R3, R77, R0, !P2 ;  /* 0x000000004d039207 */ /* 0x000fe40005000000 */
[----:B------:R-:W-:Y:S02]  /*5700*/  @!P1 SEL R2, R75, R2, !P0 ;  /* 0x000000024b029207 */ /* 0x000fe40004000000 */
[----:B------:R-:W-:Y:S01]  /*5710*/  @P4 SHF.R.U32.HI R160, RZ, 0x10, R17 ;  /* 0x00000010ffa04819 */ /* 0x000fe20000011611 */
[----:B------:R-:W-:Y:S02]  /*5720*/  USHF.L.U32 UR42, UR42, 0x7, URZ ;  /* 0x000000072a2a7899 */ /* 0x000fe400080006ff */
[----:B------:R-:W-:Y:S02]  /*5730*/  @!P1 IMAD.IADD R0, R2, 0x1, -R3 ;  /* 0x0000000102009824 */ /* 0x000fe400078e0a03 */
[----:B------:R-:W-:Y:S01]  /*5740*/  @!P1 IMAD.IADD R2, R3, 0x1, -R2 ;  /* 0x0000000103029824 */ /* 0x000fe200078e0a02 */
[----:B------:R-:W-:Y:S01]  /*5750*/  USHF.L.U32 UR41, UR41, 0x8, URZ ;  /* 0x0000000829297899 */ /* 0x000fe200080006ff */
[----:B------:R-:W-:Y:S02]  /*5760*/  @!P1 IMAD R77, R0, R9, R77 ;  /* 0x00000009004d9224 */ /* 0x000fe400078e024d */
[----:B------:R-:W-:Y:S01]  /*5770*/  @!P1 IMAD R75, R2, R10, R75 ;  /* 0x0000000a024b9224 */ /* 0x000fe200078e024b */
[----:B------:R-:W-:Y:S08]  /*5780*/  BRA.U !UP0, `(.L_x_102) ;  /* 0x0000000108407547 */ /* 0x000ff0000b800000 */
[----:B------:R-:W1:Y:S01]  /*5790*/  LDCU.64 UR8, c[0x4][0x88] ;  /* 0x01001100ff0877ac */ /* 0x000e620008000a00 */
[----:B------:R-:W-:Y:S01]  /*57a0*/  MOV R3, 0x0 ;  /* 0x0000000000037802 */ /* 0x000fe20000000f00 */
[----:B------:R-:W-:Y:S02]  /*57b0*/  HFMA2 R12, -RZ, RZ, 0, 5.9604644775390625e-08 ;  /* 0x00000001ff0c7431 */ /* 0x000fe400000001ff */
[----:B------:R-:W-:Y:S02]  /*57c0*/  IMAD.MOV.U32 R8, RZ, RZ, 0x70 ;  /* 0x00000070ff087424 */ /* 0x000fe400078e00ff */
[----:B------:R-:W-:Y:S01]  /*57d0*/  IMAD.MOV.U32 R13, RZ, RZ, RZ ;  /* 0x000000ffff0d7224 */ /* 0x000fe200078e00ff */
[----:B------:R-:W2:Y:S01]  /*57e0*/  LDCU.64 UR6, c[0x4][0x90] ;  /* 0x01001200ff0677ac */ /* 0x000ea20008000a00 */
[----:B------:R-:W3:Y:S01]  /*57f0*/  LDC.64 R2, c[0x4][R3] ;  /* 0x0100000003027b82 */ /* 0x000ee20000000a00 */
[----:B------:R-:W4:Y:S01]  /*5800*/  LDCU.64 UR4, c[0x4][0x8] ;  /* 0x01000100ff0477ac */ /* 0x000f220008000a00 */
[----:B-1----:R-:W-:Y:S01]  /*5810*/  MOV R5, UR9 ;  /* 0x0000000900057c02 */ /* 0x002fe20008000f00 */
[----:B------:R-:W-:Y:S01]  /*5820*/  IMAD.U32 R4, RZ, RZ, UR8 ;  /* 0x00000008ff047e24 */ /* 0x000fe2000f8e00ff */
[----:B--2---:R-:W-:Y:S01]  /*5830*/  MOV R7, UR7 ;  /* 0x0000000700077c02 */ /* 0x004fe20008000f00 */
[----:B------:R-:W-:Y:S01]  /*5840*/  IMAD.U32 R6, RZ, RZ, UR6 ;  /* 0x00000006ff067e24 */ /* 0x000fe2000f8e00ff */
[----:B----4-:R-:W-:Y:S01]  /*5850*/  MOV R11, UR5 ;  /* 0x00000005000b7c02 */ /* 0x010fe20008000f00 */
[----:B------:R-:W-:Y:S02]  /*5860*/  IMAD.U32 R10, RZ, RZ, UR4 ;  /* 0x00000004ff0a7e24 */ /* 0x000fe4000f8e00ff */
[----:B------:R-:W-:Y:S07]  /*5870*/  LEPC R20, `(.L_x_102) ;  /* 0x000000001014794e */ /* 0x000fee0000000000 */
[----:B---3-5:R-:W-:Y:S05]  /*5880*/  CALL.ABS.NOINC R2 ;  /* 0x0000000002007343 */ /* 0x028fea0003c00000 */
.L_x_102:
[----:B------:R-:W-:Y:S01]  /*5890*/  LOP3.LUT P0, RZ, R168, 0x1b0, RZ, 0xc0, !PT ;  /* 0x000001b0a8ff7812 */ /* 0x000fe2000780c0ff */
[----:B------:R-:W-:Y:S11]  /*58a0*/  BSSY.RECONVERGENT B6, `(.L_x_103) ;  /* 0x0000013000067945 */ /* 0x000ff60003800200 */
[----:B------:R-:W-:Y:S01]  /*58b0*/  @!UPT UIADD3 URZ, UPT, UPT, URZ, URZ, URZ ;  /* 0x000000fffffff290 */ /* 0x000fe2000fffe0ff */
[----:B------:R-:W-:Y:S05]  /*58c0*/  @!P0 BRA `(.L_x_104) ;  /* 0x0000000000408947 */ /* 0x000fea0003800000 */
        /* <DEDUP_REMOVED lines=16> */
.L_x_104:
[----:B------:R-:W-:Y:S05]  /*59d0*/  BSYNC.RECONVERGENT B6 ;  /* 0x0000000000067941 */ /* 0x000fea0003800200 */
.L_x_103:
[----:B------:R-:W-:Y:S01]  /*59e0*/  ISETP.NE.U32.AND P4, PT, R148, RZ, PT ;  /* 0x000000ff9400720c */ /* 0x000fe20003f85070 */
[----:B------:R-:W-:Y:S01]  /*59f0*/  UISETP.NE.AND UP2, UPT, UR50, URZ, UPT ;  /* 0x000000ff3200728c */ /* 0x000fe2000bf45270 */
[----:B------:R-:W-:Y:S01]  /*5a00*/  ISETP.NE.U32.AND P2, PT, RZ, UR38, PT ;  /* 0x00000026ff007c0c */ /* 0x000fe2000bf45070 */
[----:B------:R-:W-:Y:S01]  /*5a10*/  UISETP.NE.U32.AND UP1, UPT, UR44, URZ, UPT ;  /* 0x000000ff2c00728c */ /* 0x000fe2000bf25070 */
[----:B------:R-:W-:Y:S01]  /*5a20*/  ISETP.NE.AND.EX P4, PT, R149, RZ, PT, P4 ;  /* 0x000000ff9500720c */ /* 0x000fe20003f85340 */
[----:B------:R-:W-:Y:S01]  /*5a30*/  UPLOP3.LUT UP0, UPT, UPT, UPT, UPT, 0x40, 0x4 ;  /* 0x000000000004789c */ /* 0x000fe20003f0e870 */
[----:B------:R-:W-:Y:S01]  /*5a40*/  ISETP.NE.AND.EX P2, PT, RZ, UR39, PT, P2 ;  /* 0x00000027ff007c0c */ /* 0x000fe2000bf45320 */
[----:B------:R-:W-:Y:S01]  /*5a50*/  UISETP.NE.AND.EX UP1, UPT, UR45, URZ, UPT, UP1 ;  /* 0x000000ff2d00728c */ /* 0x000fe2000bf25310 */
[----:B------:R-:W-:Y:S04]  /*5a60*/  PLOP3.LUT P1, PT, PT, PT, UP2, 0x80, 0x8 ;  /* 0x000000000008781c */ /* 0x000fe80003f2f028 */
[----:B------:R-:W-:Y:S06]  /*5a70*/  @UP2 UPLOP3.LUT UP0, UPT, UPT, UPT, UP1, 0x80, 0x8 ;  /* 0x000000000008289c */ /* 0x000fec0003f0f010 */
[----:B------:R-:W-:Y:S01]  /*5a80*/  PLOP3.LUT P0, PT, PT, PT, UP0, 0x80, 0x8 ;  /* 0x000000000008781c */ /* 0x000fe20003f0f008 */
[----:B------:R-:W-:Y:S01]  /*5a90*/  @!UPT UIADD3 URZ, UPT, UPT, URZ, URZ, URZ ;  /* 0x000000fffffff290 */ /* 0x000fe2000fffe0ff */
[----:B------:R-:W-:Y:S11]  /*5aa0*/  BRA.U !UP1, `(.L_x_105) ;  /* 0x0000000109387547 */ /* 0x000ff6000b800000 */
[----:B------:R-:W-:Y:S01]  /*5ab0*/  UISETP.NE.U32.AND UP0, UPT, UR38, URZ, UPT ;  /* 0x000000ff2600728c */ /* 0x000fe2000bf05070 */
[----:B------:R-:W-:Y:S02]  /*5ac0*/  HFMA2 R0, -RZ, RZ, 0, 5.9604644775390625e-08 ;  /* 0x00000001ff007431 */ /* 0x000fe400000001ff */
[----:B------:R-:W-:Y:S01]  /*5ad0*/  IMAD.MOV.U32 R153, RZ, RZ, 0x1 ;  /* 0x00000001ff997424 */ /* 0x000fe200078e00ff */
[----:B------:R-:W-:Y:S06]  /*5ae0*/  UISETP.NE.AND.EX UP0, UPT, UR39, URZ, UPT, UP0 ;  /* 0x000000ff2700728c */ /* 0x000fec000bf05300 */
[----:B------:R-:W-:Y:S05]  /*5af0*/  PLOP3.LUT P3, PT, PT, PT, UP0, 0x80, 0x8 ;  /* 0x000000000008781c */ /* 0x000fea0003f6f008 */
[----:B------:R-:W1:Y:S01]  /*5b00*/  @UP0 LDCU.64 UR6, c[0x0][0x888] ;  /* 0x00011100ff0607ac */ /* 0x000e620008000a00 */
[----:B------:R-:W-:Y:S07]  /*5b10*/  @UP0 UIMAD UR4, UR36, UR44, URZ ;  /* 0x0000002c240402a4 */ /* 0x000fee000f8e02ff */
[----:B------:R-:W-:Y:S01]  /*5b20*/  @!P3 PRMT R153, R0, 0x7610, R153 ;  /* 0x000076100099b816 */ /* 0x000fe20000000099 */
[----:B-1----:R-:W-:Y:S03]  /*5b30*/  @UP0 UIMAD.WIDE UR6, UR4, 0x4, UR6 ;  /* 0x00000004040608a5 */ /* 0x002fe6000f8e0206 */
[----:B------:R-:W1:Y:S03]  /*5b40*/  @!UP0 LDCU UR4, c[0x0][0x880] ;  /* 0x00011000ff0487ac */ /* 0x000e660008000800 */
[----:B------:R-:W-:Y:S01]  /*5b50*/  IMAD.U32 R2, RZ, RZ, UR6 ;  /* 0x00000006ff027e24 */ /* 0x000fe2000f8e00ff */
[----:B------:R-:W-:Y:S05]  /*5b60*/  MOV R3, UR7 ;  /* 0x0000000700037c02 */ /* 0x000fea0008000f00 */
[----:B-----5:R2:W5:Y:S02]  /*5b70*/  @P3 LDG.E R82, desc[UR46][R2.64] ;  /* 0x0000002e02523981 */ /* 0x020564000c1e1900 */
[----:B-12---:R-:W-:Y:S02]  /*5b80*/  @!P3 IMAD.U32 R82, RZ, RZ, UR4 ;  /* 0x00000004ff52be24 */ /* 0x006fe4000f8e00ff */
.L_x_105:
[----:B------:R-:W-:Y:S05]  /*5b90*/  @!P4 BRA `(.L_x_106) ;  /* 0x000000000020c947 */ /* 0x000fea0003800000 */
[----:B------:R-:W-:Y:S04]  /*5ba0*/  ISETP.NE.U32.AND P3, PT, R146, RZ, PT ;  /* 0x000000ff9200720c */ /* 0x000fe80003f65070 */
[----:B------:R-:W-:Y:S11]  /*5bb0*/  ISETP.NE.AND.EX P3, PT, R147, RZ, PT, P3 ;  /* 0x000000ff9300720c */ /* 0x000ff60003f65330 */
[----:B------:R-:W-:Y:S02]  /*5bc0*/  @!UPT UIADD3 URZ, UPT, UPT, URZ, URZ, URZ ;  /* 0x000000fffffff290 */ /* 0x000fe4000fffe0ff */
[----:B------:R-:W1:Y:S01]  /*5bd0*/  @P3 LDC.64 R2, c[0x0][0x8a8] ;  /* 0x00022a00ff023b82 */ /* 0x000e620000000a00 */
[----:B------:R-:W-:Y:S04]  /*5be0*/  @P3 IMAD R0, R148, UR36, RZ ;  /* 0x0000002494003c24 */ /* 0x000fe8000f8e02ff */
[----:B-1----:R-:W-:Y:S05]  /*5bf0*/  @P3 IMAD.WIDE R2, R0, 0x4, R2 ;  /* 0x0000000400023825 */ /* 0x002fea00078e0202 */
[----:B-----5:R1:W5:Y:S02]  /*5c00*/  @P3 LDG.E R78, desc[UR46][R2.64] ;  /* 0x0000002e024e3981 */ /* 0x020364000c1e1900 */
[----:B-1----:R-:W2:Y:S02]  /*5c10*/  @!P3 LDC R78, c[0x0][0x8a0] ;  /* 0x00022800ff4ebb82 */ /* 0x002ea40000000800 */
.L_x_106:
[----:B-----5:R-:W-:Y:S01]  /*5c20*/  ISETP.NE.AND P4, PT, R82, RZ, PT ;  /* 0x000000ff5200720c */ /* 0x020fe20003f85270 */
[----:B------:R-:W-:Y:S01]  /*5c30*/  BSSY B1, `(.L_x_107) ;  /* 0x0000048000017945 */ /* 0x000fe20003800000 */
[----:B------:R-:W-:Y:S01]  /*5c40*/  SEL R5, RZ, 0xffffffff, P2 ;  /* 0xffffffffff057807 */ /* 0x000fe20001000000 */
[----:B------:R-:W-:Y:S01]  /*5c50*/  IMAD.MOV.U32 R100, RZ, RZ, 0x1 ;  /* 0x00000001ff647424 */ /* 0x000fe200078e00ff */
[----:B------:R-:W-:Y:S01]  /*5c60*/  LOP3.LUT P3, RZ, R153, 0xff, RZ, 0xc0, !PT ;  /* 0x000000ff99ff7812 */ /* 0x000fe2000786c0ff */
[----:B------:R-:W-:Y:S01]  /*5c70*/  IMAD R80, R76, 0x100, R79 ;  /* 0x000001004c507824 */ /* 0x000fe200078e024f */
[----:B------:R-:W-:Y:S02]  /*5c80*/  @P1 SEL R0, RZ, 0xffffffff, P4 ;  /* 0xffffffffff001807 */ /* 0x000fe40002000000 */
[----:B------:R-:W-:Y:S02]  /*5c90*/  CS2R R110, SRZ ;  /* 0x00000000006e7805 */ /* 0x000fe4000001ff00 */
[----:B------:R-:W-:Y:S02]  /*5ca0*/  LEA R3, R162, UR49, 0x3 ;  /* 0x00000031a2037c11 */ /* 0x000fe4000f8e18ff */
[----:B------:R-:W-:Y:S02]  /*5cb0*/  CS2R R108, SRZ ;  /* 0x00000000006c7805 */ /* 0x000fe4000001ff00 */
[----:B------:R-:W-:Y:S02]  /*5cc0*/  @P0 SEL R0, R5, R0, !P3 ;  /* 0x0000000005000207 */ /* 0x000fe40005800000 */
[----:B------:R-:W-:Y:S02]  /*5cd0*/  CS2R R106, SRZ ;  /* 0x00000000006a7805 */ /* 0x000fe4000001ff00 */
[----:B------:R-:W-:Y:S02]  /*5ce0*/  LEA R171, R76, UR49, 0x3 ;  /* 0x000000314cab7c11 */ /* 0x000fe4000f8e18ff */
[----:B------:R-:W-:Y:S02]  /*5cf0*/  CS2R R104, SRZ ;  /* 0x0000000000687805 */ /* 0x000fe4000001ff00 */
[----:B------:R-:W-:Y:S02]  /*5d00*/  @P1 LOP3.LUT R0, R0, 0x1, RZ, 0xc0, !PT ;  /* 0x0000000100001812 */ /* 0x000fe400078ec0ff */
[----:B------:R-:W-:Y:S02]  /*5d10*/  CS2R R98, SRZ ;  /* 0x0000000000627805 */ /* 0x000fe4000001ff00 */
[----:B------:R-:W-:Y:S02]  /*5d20*/  SHF.L.U32 R2, R164, 0x1f, RZ ;  /* 0x0000001fa4027819 */ /* 0x000fe400000006ff */
[----:B------:R-:W-:Y:S02]  /*5d30*/  CS2R R96, SRZ ;  /* 0x0000000000607805 */ /* 0x000fe4000001ff00 */
[----:B------:R-:W-:Y:S02]  /*5d40*/  ISETP.NE.U32.OR P6, PT, R0, 0x1, !P1 ;  /* 0x000000010000780c */ /* 0x000fe40004fc5470 */
[----:B------:R-:W-:Y:S02]  /*5d50*/  CS2R R90, SRZ ;  /* 0x00000000005a7805 */ /* 0x000fe4000001ff00 */
[----:B------:R-:W-:Y:S02]  /*5d60*/  PLOP3.LUT P2, PT, PT, PT, UP1, 0x80, 0x8 ;  /* 0x000000000008781c */ /* 0x000fe40003f4f018 */
[----:B------:R-:W-:Y:S02]  /*5d70*/  CS2R R88, SRZ ;  /* 0x0000000000587805 */ /* 0x000fe4000001ff00 */
[----:B------:R-:W-:Y:S02]  /*5d80*/  SEL R0, RZ, 0xffffffff, P4 ;  /* 0xffffffffff007807 */ /* 0x000fe40002000000 */
[----:B------:R-:W-:Y:S03]  /*5d90*/  P2R R116, PR, RZ, 0x40 ;  /* 0x00000040ff747803 */ /* 0x000fe60000000000 */
[----:B------:R-:W-:Y:S04]  /*5da0*/  @P6 SHF.L.U32 R4, R161, 0x1f, RZ ;  /* 0x0000001fa1046819 */ /* 0x000fe800000006ff */
[----:B------:R-:W-:Y:S01]  /*5db0*/  @P2 SEL R0, R5, R0, !P3 ;  /* 0x0000000005002207 */ /* 0x000fe20005800000 */
[----:B------:R-:W1:Y:S03]  /*5dc0*/  @P6 SYNCS.PHASECHK.TRANS64.TRYWAIT P1, [R3+URZ+0x50], R4 ;  /* 0x00005004030065a7 */ /* 0x000e6600080211ff */
[----:B------:R-:W-:Y:S04]  /*5dd0*/  LOP3.LUT R0, R0, 0x1, RZ, 0xc0, !PT ;  /* 0x0000000100007812 */ /* 0x000fe800078ec0ff */
[----:B------:R-:W-:Y:S04]  /*5de0*/  ISETP.NE.U32.AND P5, PT, R0, 0x1, PT ;  /* 0x000000010000780c */ /* 0x000fe80003fa5070 */
[----:B------:R-:W-:Y:S01]  /*5df0*/  P2R R101, PR, RZ, 0x20 ;  /* 0x00000020ff657803 */ /* 0x000fe20000000000 */
[----:B------:R3:W4:Y:S01]  /*5e00*/  SYNCS.PHASECHK.TRANS64.TRYWAIT P0, [R171+URZ+0xc0], R2 ;  /* 0x0000c002ab0075a7 */ /* 0x00072200080011ff */
[----:B-1----:R-:W-:Y:S01]  /*5e10*/  @P6 SEL R100, RZ, 0x1, !P1 ;  /* 0x00000001ff646807 */ /* 0x002fe20004800000 */
[----:B---3--:R-:W-:Y:S06]  /*5e20*/  @!P6 BRA `(.L_x_108) ;  /* 0x0000000000a0e947 */ /* 0x008fec0003800000 */
[----:B------:R-:W-:Y:S01]  /*5e30*/  @P5 IMAD R7, R162, 0x2000, R155 ;  /* 0x00002000a2075824 */ /* 0x000fe200078e029b */
[----:B------:R-:W-:Y:S01]  /*5e40*/  ISETP.NE.AND P1, PT, R100, RZ, PT ;  /* 0x000000ff6400720c */ /* 0x000fe20003f25270 */
[----:B------:R-:W-:Y:S01]  /*5e50*/  BSSY B0, `(.L_x_109) ;  /* 0x0000011000007945 */ /* 0x000fe20003800000 */
[----:B------:R-:W-:Y:S01]  /*5e60*/  CS2R R90, SRZ ;  /* 0x00000000005a7805 */ /* 0x000fe2000001ff00 */
[----:B------:R-:W-:Y:S01]  /*5e70*/  @P5 VIADD R4, R7, UR49 ;  /* 0x0000003107045c36 */ /* 0x000fe20008000000 */
[----:B------:R-:W-:Y:S02]  /*5e80*/  CS2R R88, SRZ ;  /* 0x0000000000587805 */ /* 0x000fe4000001ff00 */
[----:B------:R-:W-:Y:S02]  /*5e90*/  CS2R R98, SRZ ;  /* 0x0000000000627805 */ /* 0x000fe4000001ff00 */
[----:B------:R-:W-:Y:S01]  /*5ea0*/  CS2R R96, SRZ ;  /* 0x0000000000607805 */ /* 0x000fe2000001ff00 */
[--C-:B------:R-:W-:Y:S01]  /*5eb0*/  @P5 IMAD.IADD R6, R167, 0x1, R4.reuse ;  /* 0x00000001a7065824 */ /* 0x100fe200078e0204 */
[----:B------:R-:W-:Y:S01]  /*5ec0*/  CS2R R106, SRZ ;  /* 0x00000000006a7805 */ /* 0x000fe2000001ff00 */
[--C-:B------:R-:W-:Y:S01]  /*5ed0*/  @P5 IMAD.IADD R5, R166, 0x1, R4.reuse ;  /* 0x00000001a6055824 */ /* 0x100fe200078e0204 */
[----:B------:R-:W-:Y:S01]  /*5ee0*/  CS2R R104, SRZ ;  /* 0x0000000000687805 */ /* 0x000fe2000001ff00 */
[----:B------:R-:W-:Y:S01]  /*5ef0*/  @P5 IMAD R4, R165, 0x10, R4 ;  /* 0x00000010a5045824 */ /* 0x000fe200078e0204 */
[----:B------:R-:W-:Y:S02]  /*5f00*/  CS2R R110, SRZ ;  /* 0x00000000006e7805 */ /* 0x000fe4000001ff00 */
[----:B------:R-:W-:Y:S01]  /*5f10*/  CS2R R108, SRZ ;  /* 0x00000000006c7805 */ /* 0x000fe2000001ff00 */
[----:B------:R-:W-:Y:S06]  /*5f20*/  @P1 BRA `(.L_x_110) ;  /* 0x00000000000c1947 */ /* 0x000fec0003800000 */
[----:B------:R-:W-:Y:S04]  /*5f30*/  SHF.L.U32 R0, R161, 0x1f, RZ ;  /* 0x0000001fa1007819 */ /* 0x000fe800000006ff */
[----:B------:R-:W1:Y:S02]  /*5f40*/  SYNCS.PHASECHK.TRANS64.TRYWAIT P1, [R3+URZ+0x50], R0 ;  /* 0x00005000030075a7 */ /* 0x000e6400080211ff */
[----:B-1----:R-:W-:Y:S05]  /*5f50*/  @!P1 BRA `(.L_x_111) ;  /* 0x0000006000c49947 */ /* 0x002fea0003800000 */
.L_x_110:
[----:B------:R-:W-:Y:S05]  /*5f60*/  BSYNC B0 ;  /* 0x0000000000007941 */ /* 0x000fea0003800000 */
.L_x_109:
[----:B------:R-:W-:Y:S01]  /*5f70*/  ISETP.NE.AND P1, PT, R101, RZ, PT ;  /* 0x000000ff6500720c */ /* 0x000fe20003f25270 */
[----:B-1----:R-:W-:Y:S02]  /*5f80*/  VIADD R3, R3, 0x70 ;  /* 0x0000007003037836 */ /* 0x002fe40000000000 */
[----:B------:R-:W-:Y:S02]  /*5f90*/  IMAD.U32 R0, RZ, RZ, UR37 ;  /* 0x00000025ff007e24 */ /* 0x000fe4000f8e00ff */
[----:B------:R-:W-:Y:S03]  /*5fa0*/  VIADD R162, R162, 0x1 ;  /* 0x00000001a2a27836 */ /* 0x000fe60000000000 */
[----:B------:R-:W-:Y:S05]  /*5fb0*/  PRMT R0, R0, 0x654, R3 ;  /* 0x0000065400007816 */ /* 0x000fea0000000003 */
[----:B------:R1:W3:Y:S04]  /*5fc0*/  @P1 LDS.128 R88, [R7+UR49+0x200] ;  /* 0x0002003107581984 */ /* 0x0002e80008000c00 */
[----:B------:R1:W1:Y:S04]  /*5fd0*/  @P1 LDS.128 R96, [R6+0x200] ;  /* 0x0002000006601984 */ /* 0x0002680000000c00 */
[----:B------:R1:W1:Y:S04]  /*5fe0*/  @P1 LDS.128 R104, [R5+0x200] ;  /* 0x0002000005681984 */ /* 0x0002680000000c00 */
[----:B------:R1:W1:Y:S01]  /*5ff0*/  @P1 LDS.128 R108, [R4+0x200] ;  /* 0x00020000046c1984 */ /* 0x0002620000000c00 */
[C---:B------:R-:W-:Y:S01]  /*6000*/  ISETP.NE.AND P1, PT, R162.reuse, 0x4, PT ;  /* 0x00000004a200780c */ /* 0x040fe20003f25270 */
[----:B------:R-:W-:Y:S01]  /*6010*/  @!PT LDS RZ, [RZ] ;  /* 0x00000000fffff984 */ /* 0x000fe20000000800 */
[----:B------:R-:W-:Y:S01]  /*6020*/  @!PT LDS RZ, [RZ] ;  /* 0x00000000fffff984 */ /* 0x000fe20000000800 */
[----:B------:R-:W-:Y:S01]  /*6030*/  @!PT LDS RZ, [RZ] ;  /* 0x00000000fffff984 */ /* 0x000fe20000000800 */
[----:B------:R-:W-:Y:S01]  /*6040*/  @!PT LDS RZ, [RZ] ;  /* 0x00000000fffff984 */ /* 0x000fe20000000800 */
[----:B------:R5:W-:Y:S06]  /*6050*/  MEMBAR.ALL.CTA ;  /* 0x0000000000007992 */ /* 0x000bec0000008000 */
[----:B-----5:R-:W5:Y:S01]  /*6060*/  FENCE.VIEW.ASYNC.S ;  /* 0x00000000000073c6 */ /* 0x020f620000000000 */
[----:B------:R-:W-:Y:S01]  /*6070*/  SEL R162, R162, RZ, P1 ;  /* 0x000000ffa2a27207 */ /* 0x000fe20000800000 */
[----:B-----5:R5:W-:Y:S02]  /*6080*/  SYNCS.ARRIVE.TRANS64.RED.A1T0 RZ, [R0+URZ], RZ ;  /* 0x000000ff00ff79a7 */ /* 0x020be400081004ff */
[----:B-----5:R-:W-:Y:S04]  /*6090*/  SEL R0, RZ, 0x1, P1 ;  /* 0x00000001ff007807 */ /* 0x020fe80000800000 */
[----:B---3--:R-:W-:Y:S02]  /*60a0*/  LOP3.LUT R161, R161, R0, RZ, 0x3c, !PT ;  /* 0x00000000a1a17212 */ /* 0x008fe400078e3cff */
.L_x_108:
[----:B------:R-:W-:Y:S05]  /*60b0*/  BSYNC B1 ;  /* 0x0000000000017941 */ /* 0x000fea0003800000 */
.L_x_107:
[----:B------:R-:W-:Y:S04]  /*60c0*/  SHF.R.U32.HI R3, RZ, 0x15, R80 ;  /* 0x00000015ff037819 */ /* 0x000fe80000011650 */
[----:B------:R-:W-:Y:S01]  /*60d0*/  LOP3.LUT P1, RZ, R3, 0x3, R156, 0x48, !PT ;  /* 0x0000000303ff7812 */ /* 0x000fe2000782489c */
[----:B------:R-:W-:Y:S01]  /*60e0*/  @!UPT UIADD3 URZ, UPT, UPT, URZ, URZ, URZ ;  /* 0x000000fffffff290 */ /* 0x000fe2000fffe0ff */
[----:B----4-:R-:W-:Y:S11]  /*60f0*/  @P0 BRA `(.L_x_112) ;  /* 0x0000000000080947 */ /* 0x010ff60003800000 */
[----:B------:R-:W3:Y:S02]  /*6100*/  SYNCS.PHASECHK.TRANS64.TRYWAIT P0, [R171+URZ+0xc0], R2 ;  /* 0x0000c002ab0075a7 */ /* 0x000ee400080011ff */
[----:B---3--:R-:W-:Y:S05]  /*6110*/  @!P0 BRA `(.L_x_113) ;  /* 0x0000006000688947 */ /* 0x008fea0003800000 */
.L_x_112:
[----:B------:R-:W-:Y:S05]  /*6120*/  @!P1 BRA `(.L_x_114) ;  /* 0x0000000000409947 */ /* 0x000fea0003800000 */
[----:B------:R-:W1:Y:S01]  /*6130*/  LDCU.64 UR8, c[0x4][0x78] ;  /* 0x01000f00ff0877ac */ /* 0x000e620008000a00 */
[----:B------:R-:W-:Y:S01]  /*6140*/  MOV R3, 0x0 ;  /* 0x0000000000037802 */ /* 0x000fe20000000f00 */
[----:B------:R-:W-:Y:S02]  /*6150*/  HFMA2 R12, -RZ, RZ, 0, 5.9604644775390625e-08 ;  /* 0x00000001ff0c7431 */ /* 0x000fe400000001ff */
[----:B------:R-:W-:Y:S02]  /*6160*/  IMAD.MOV.U32 R8, RZ, RZ, 0x192 ;  /* 0x00000192ff087424 */ /* 0x000fe400078e00ff */
[----:B------:R-:W-:Y:S01]  /*6170*/  IMAD.MOV.U32 R13, RZ, RZ, RZ ;  /* 0x000000ffff0d7224 */ /* 0x000fe200078e00ff */
[----:B------:R-:W4:Y:S01]  /*6180*/  LDCU.64 UR6, c[0x4][0x80] ;  /* 0x01001000ff0677ac */ /* 0x000f220008000a00 */
[----:B---3--:R-:W3:Y:S01]  /*6190*/  LDC.64 R2, c[0x4][R3] ;  /* 0x0100000003027b82 */ /* 0x008ee20000000a00 */
[----:B------:R-:W5:Y:S01]  /*61a0*/  LDCU.64 UR4, c[0x4][0x18] ;  /* 0x01000300ff0477ac */ /* 0x000f620008000a00 */
[----:B-1----:R-:W-:Y:S01]  /*61b0*/  MOV R5, UR9 ;  /* 0x0000000900057c02 */ /* 0x002fe20008000f00 */
[----:B------:R-:W-:Y:S01]  /*61c0*/  IMAD.U32 R4, RZ, RZ, UR8 ;  /* 0x00000008ff047e24 */ /* 0x000fe2000f8e00ff */
[----:B----4-:R-:W-:Y:S01]  /*61d0*/  MOV R7, UR7 ;  /* 0x0000000700077c02 */ /* 0x010fe20008000f00 */
[----:B------:R-:W-:Y:S01]  /*61e0*/  IMAD.U32 R6, RZ, RZ, UR6 ;  /* 0x00000006ff067e24 */ /* 0x000fe2000f8e00ff */
[----:B-----5:R-:W-:Y:S01]  /*61f0*/  MOV R11, UR5 ;  /* 0x00000005000b7c02 */ /* 0x020fe20008000f00 */
[----:B------:R-:W-:Y:S02]  /*6200*/  IMAD.U32 R10, RZ, RZ, UR4 ;  /* 0x00000004ff0a7e24 */ /* 0x000fe4000f8e00ff */
[----:B------:R-:W-:Y:S07]  /*6210*/  LEPC R20, `(.L_x_114) ;  /* 0x000000001014794e */ /* 0x000fee0000000000 */
[----:B--23--:R-:W-:Y:S05]  /*6220*/  CALL.ABS.NOINC R2 ;  /* 0x0000000002007343 */ /* 0x00cfea0003c00000 */
.L_x_114:
[----:B------:R-:W-:Y:S01]  /*6230*/  SHF.L.U32 R83, R88, 0x10, RZ ;  /* 0x0000001058537819 */ /* 0x000fe200000006ff */
[----:B------:R-:W-:Y:S05]  /*6240*/  WARPSYNC.ALL ;  /* 0x0000000000007948 */ /* 0x000fea0003800000 */
[----:B------:R-:W-:Y:S01]  /*6250*/  R2UR UR4, R80 ;  /* 0x00000000500472ca */ /* 0x000fe200000e0000 */
[----:B------:R-:W-:Y:S01]  /*6260*/  BSSY.RECONVERGENT B0, `(.L_x_115) ;  /* 0x0000121000007945 */ /* 0x000fe20003800200 */
[----:B------:R-:W-:Y:S02]  /*6270*/  IADD3 R103, PT, PT, R155, UR49, RZ ;  /* 0x000000319b677c10 */ /* 0x000fe4000fffe0ff */
[----:B------:R-:W-:Y:S02]  /*6280*/  SHF.L.U32 R102, R165, 0x4, RZ ;  /* 0x00000004a5667819 */ /* 0x000fe400000006ff */
[-C--:B------:R-:W-:Y:S02]  /*6290*/  IADD3 R175, PT, PT, R167, R103.reuse, RZ ;  /* 0x00000067a7af7210 */ /* 0x080fe40007ffe0ff */
[----:B------:R-:W-:Y:S02]  /*62a0*/  IADD3 R174, PT, PT, R166, R103, RZ ;  /* 0x00000067a6ae7210 */ /* 0x000fe40007ffe0ff */
[----:B------:R-:W-:Y:S02]  /*62b0*/  IADD3 R173, PT, PT, R103, R102, RZ ;  /* 0x0000006667ad7210 */ /* 0x000fe40007ffe0ff */
[C---:B------:R-:W-:Y:S01]  /*62c0*/  PRMT R81, R88.reuse, 0x8880, RZ ;  /* 0x0000888058517816 */ /* 0x040fe200000000ff */
[----:B-1----:R-:W2:Y:S01]  /*62d0*/  LDTM.x64 R4, tmem[UR4] ;  /* 0x00000004000479ee */ /* 0x002ea20008340000 */
[----:B------:R-:W-:Y:S02]  /*62e0*/  SHF.R.S32.HI R83, RZ, 0x18, R83 ;  /* 0x00000018ff537819 */ /* 0x000fe40000011453 */
[----:B------:R-:W-:Y:S02]  /*62f0*/  SHF.R.S32.HI R86, RZ, 0x18, R89 ;  /* 0x00000018ff567819 */ /* 0x000fe40000011459 */
[----:B------:R-:W-:Y:S02]  /*6300*/  SHF.L.U32 R84, R88, 0x8, RZ ;  /* 0x0000000858547819 */ /* 0x000fe400000006ff */
[----:B------:R-:W-:Y:S02]  /*6310*/  SHF.L.U32 R85, R89, 0x8, RZ ;  /* 0x0000000859557819 */ /* 0x000fe400000006ff */
[----:B------:R-:W-:Y:S02]  /*6320*/  SHF.R.S32.HI R84, RZ, 0x18, R84 ;  /* 0x00000018ff547819 */ /* 0x000fe40000011454 */
[----:B------:R-:W-:Y:S02]  /*6330*/  SHF.R.S32.HI R85, RZ, 0x18, R85 ;  /* 0x00000018ff557819 */ /* 0x000fe40000011455 */
[----:B------:R-:W-:Y:S02]  /*6340*/  SHF.L.U32 R87, R110, 0x8, RZ ;  /* 0x000000086e577819 */ /* 0x000fe400000006ff */
[----:B------:R-:W-:Y:S02]  /*6350*/  ISETP.NE.AND P0, PT, R169, RZ, PT ;  /* 0x000000ffa900720c */ /* 0x000fe40003f05270 */
[----:B------:R-:W-:Y:S02]  /*6360*/  SHF.R.S32.HI R87, RZ, 0x18, R87 ;  /* 0x00000018ff577819 */ /* 0x000fe40000011457 */
[----:B------:R-:W-:Y:S02]  /*6370*/  ISETP.NE.AND P6, PT, R116, RZ, PT ;  /* 0x000000ff7400720c */ /* 0x000fe40003fc5270 */
[----:B------:R-:W-:Y:S01]  /*6380*/  LEA R117, R162, UR49, 0x3 ;  /* 0x00000031a2757c11 */ /* 0x000fe2000f8e18ff */
[C---:B--2---:R-:W-:Y:S02]  /*6390*/  IMAD R0, R78.reuse, R4, RZ ;  /* 0x000000044e007224 */ /* 0x044fe400078e02ff */
[C---:B---3--:R-:W-:Y:S02]  /*63a0*/  IMAD R2, R78.reuse, R5, RZ ;  /* 0x000000054e027224 */ /* 0x048fe400078e02ff */
[----:B------:R-:W-:Y:S02]  /*63b0*/  IMAD R3, R78, R6, RZ ;  /* 0x000000064e037224 */ /* 0x000fe400078e02ff */
[-C--:B------:R-:W-:Y:S01]  /*63c0*/  IMAD R0, R81, R82.reuse, R0 ;  /* 0x0000005251007224 */ /* 0x080fe200078e0200 */
[----:B------:R-:W-:Y:S01]  /*63d0*/  SHF.R.S32.HI R81, RZ, 0x18, R88 ;  /* 0x00000018ff517819 */ /* 0x000fe20000011458 */
[-C--:B------:R-:W-:Y:S01]  /*63e0*/  IMAD R2, R83, R82.reuse, R2 ;  /* 0x0000005253027224 */ /* 0x080fe200078e0202 */
[C---:B------:R-:W-:Y:S01]  /*63f0*/  PRMT R83, R89.reuse, 0x8880, RZ ;  /* 0x0000888059537816 */ /* 0x040fe200000000ff */
[----:B------:R-:W-:Y:S01]  /*6400*/  IMAD R3, R84, R82, R3 ;  /* 0x0000005254037224 */ /* 0x000fe200078e0203 */
[----:B------:R-:W-:Y:S01]  /*6410*/  SHF.L.U32 R84, R89, 0x10, RZ ;  /* 0x0000001059547819 */ /* 0x000fe200000006ff */
[C---:B------:R-:W-:Y:S01]  /*6420*/  IMAD R7, R78.reuse, R7, RZ ;  /* 0x000000074e077224 */ /* 0x040fe200078e02ff */
[----:B------:R-:W-:Y:S01]  /*6430*/  @P6 SHF.L.U32 R118, R161, 0x1f, RZ ;  /* 0x0000001fa1766819 */ /* 0x000fe200000006ff */
[C---:B------:R-:W-:Y:S01]  /*6440*/  IMAD R4, R78.reuse, R8, RZ ;  /* 0x000000084e047224 */ /* 0x040fe200078e02ff */
[----:B------:R-:W-:Y:S01]  /*6450*/  SHF.R.S32.HI R84, RZ, 0x18, R84 ;  /* 0x00000018ff547819 */ /* 0x000fe20000011454 */
[----:B------:R-:W-:Y:S02]  /*6460*/  IMAD R5, R78, R9, RZ ;  /* 0x000000094e057224 */ /* 0x000fe400078e02ff */
[----:B------:R-:W-:Y:S01]  /*6470*/  IMAD R7, R81, R82, R7 ;  /* 0x0000005251077224 */ /* 0x000fe200078e0207 */
[----:B------:R-:W-:Y:S01]  /*6480*/  PRMT R81, R90, 0x8880, RZ ;  /* 0x000088805a517816 */ /* 0x000fe200000000ff */
[----:B------:R-:W-:Y:S02]  /*6490*/  IMAD R6, R78, R10, RZ ;  /* 0x0000000a4e067224 */ /* 0x000fe400078e02ff */
[-C--:B------:R-:W-:Y:S01]  /*64a0*/  IMAD R4, R83, R82.reuse, R4 ;  /* 0x0000005253047224 */ /* 0x080fe200078e0204 */
[----:B------:R-:W-:Y:S01]  /*64b0*/  I2IP.S8.S32.SAT R93, R7, R3, RZ ;  /* 0x00000003075d7239 */ /* 0x000fe200000014ff */
[----:B------:R-:W-:Y:S01]  /*64c0*/  IMAD R5, R84, R82, R5 ;  /* 0x0000005254057224 */ /* 0x000fe200078e0205 */
[----:B------:R-:W-:Y:S01]  /*64d0*/  SHF.L.U32 R83, R90, 0x10, RZ ;  /* 0x000000105a537819 */ /* 0x000fe200000006ff */
[----:B------:R-:W-:Y:S01]  /*64e0*/  IMAD R11, R78, R11, RZ ;  /* 0x0000000b4e0b7224 */ /* 0x000fe200078e02ff */
[----:B------:R-:W-:Y:S01]  /*64f0*/  I2IP.S8.S32.SAT R92, R2, R0, R93 ;  /* 0x00000000025c7239 */ /* 0x000fe2000000145d */
[----:B------:R-:W-:Y:S01]  /*6500*/  IMAD R6, R85, R82, R6 ;  /* 0x0000005255067224 */ /* 0x000fe200078e0206 */
[----:B------:R-:W-:Y:S01]  /*6510*/  SHF.R.S32.HI R83, RZ, 0x18, R83 ;  /* 0x00000018ff537819 */ /* 0x000fe20000011453 */
[----:B------:R-:W-:Y:S01]  /*6520*/  IMAD R8, R78, R12, RZ ;  /* 0x0000000c4e087224 */ /* 0x000fe200078e02ff */
[----:B------:R-:W-:Y:S01]  /*6530*/  SHF.L.U32 R85, R90, 0x8, RZ ;  /* 0x000000085a557819 */ /* 0x000fe200000006ff */
[----:B------:R-:W-:Y:S02]  /*6540*/  IMAD R9, R78, R13, RZ ;  /* 0x0000000d4e097224 */ /* 0x000fe400078e02ff */
[----:B------:R-:W-:Y:S01]  /*6550*/  IMAD R11, R86, R82, R11 ;  /* 0x00000052560b7224 */ /* 0x000fe200078e020b */
[----:B------:R-:W-:Y:S01]  /*6560*/  SHF.R.S32.HI R85, RZ, 0x18, R85 ;  /* 0x00000018ff557819 */ /* 0x000fe20000011455 */
[C---:B------:R-:W-:Y:S01]  /*6570*/  IMAD R10, R78.reuse, R14, RZ ;  /* 0x0000000e4e0a7224 */ /* 0x040fe200078e02ff */
[----:B------:R-:W-:Y:S01]  /*6580*/  SHF.R.S32.HI R86, RZ, 0x18, R91 ;  /* 0x00000018ff567819 */ /* 0x000fe2000001145b */
[----:B------:R-:W-:Y:S01]  /*6590*/  IMAD R8, R81, R82, R8 ;  /* 0x0000005251087224 */ /* 0x000fe200078e0208 */
[----:B------:R-:W-:Y:S01]  /*65a0*/  I2IP.S8.S32.SAT R94, R11, R6, RZ ;  /* 0x000000060b5e7239 */ /* 0x000fe200000014ff */
[----:B------:R-:W-:Y:S01]  /*65b0*/  IMAD R9, R83, R82, R9 ;  /* 0x0000005253097224 */ /* 0x000fe200078e0209 */
[C---:B------:R-:W-:Y:S01]  /*65c0*/  PRMT R83, R91.reuse, 0x8880, RZ ;  /* 0x000088805b537816 */ /* 0x040fe200000000ff */
[----:B------:R-:W-:Y:S01]  /*65d0*/  IMAD.U32 R84, R91, 0x10000, RZ ;  /* 0x000100005b547824 */ /* 0x000fe200078e00ff */
[----:B------:R-:W-:Y:S01]  /*65e0*/  I2IP.S8.S32.SAT R93, R5, R4, R94 ;  /* 0x00000004055d7239 */ /* 0x000fe2000000145e */
[C---:B------:R-:W-:Y:S01]  /*65f0*/  IMAD R15, R78.reuse, R15, RZ ;  /* 0x0000000f4e0f7224 */ /* 0x040fe200078e02ff */
[----:B------:R-:W-:Y:S01]  /*6600*/  SHF.R.S32.HI R81, RZ, 0x18, R90 ;  /* 0x00000018ff517819 */ /* 0x000fe2000001145a */
[----:B------:R-:W-:Y:S01]  /*6610*/  IMAD R10, R85, R82, R10 ;  /* 0x00000052550a7224 */ /* 0x000fe200078e020a */
[----:B------:R-:W-:Y:S01]  /*6620*/  SHF.R.S32.HI R84, RZ, 0x18, R84 ;  /* 0x00000018ff547819 */ /* 0x000fe20000011454 */
[C---:B------:R-:W-:Y:S01]  /*6630*/  IMAD R12, R78.reuse, R16, RZ ;  /* 0x000000104e0c7224 */ /* 0x040fe200078e02ff */
[----:B------:R-:W-:Y:S01]  /*6640*/  SHF.L.U32 R85, R91, 0x8, RZ ;  /* 0x000000085b557819 */ /* 0x000fe200000006ff */
[----:B------:R-:W-:Y:S02]  /*6650*/  IMAD R13, R78, R17, RZ ;  /* 0x000000114e0d7224 */ /* 0x000fe400078e02ff */
[----:B------:R-:W-:Y:S01]  /*6660*/  IMAD R15, R81, R82, R15 ;  /* 0x00000052510f7224 */ /* 0x000fe200078e020f */
[----:B------:R-:W-:Y:S01]  /*6670*/  PRMT R81, R96, 0x8880, RZ ;  /* 0x0000888060517816 */ /* 0x000fe200000000ff */
[----:B------:R-:W-:Y:S01]  /*6680*/  IMAD R14, R78, R18, RZ ;  /* 0x000000124e0e7224 */ /* 0x000fe200078e02ff */
[----:B------:R-:W-:Y:S01]  /*6690*/  SHF.R.S32.HI R85, RZ, 0x18, R85 ;  /* 0x00000018ff557819 */ /* 0x000fe20000011455 */
[----:B------:R-:W-:Y:S01]  /*66a0*/  IMAD R12, R83, R82, R12 ;  /* 0x00000052530c7224 */ /* 0x000fe200078e020c */
[----:B------:R-:W-:Y:S01]  /*66b0*/  I2IP.S8.S32.SAT R94, R15, R10, RZ ;  /* 0x0000000a0f5e7239 */ /* 0x000fe200000014ff */
[----:B------:R-:W-:Y:S01]  /*66c0*/  IMAD R13, R84, R82, R13 ;  /* 0x00000052540d7224 */ /* 0x000fe200078e020d */
[----:B------:R-:W-:Y:S01]  /*66d0*/  SHF.L.U32 R83, R96, 0x10, RZ ;  /* 0x0000001060537819 */ /* 0x000fe200000006ff */
[C---:B------:R-:W-:Y:S01]  /*66e0*/  IMAD R19, R78.reuse, R19, RZ ;  /* 0x000000134e137224 */ /* 0x040fe200078e02ff */
[----:B------:R-:W-:Y:S01]  /*66f0*/  I2IP.S8.S32.SAT R94, R9, R8, R94 ;  /* 0x00000008095e7239 */ /* 0x000fe2000000145e */
[----:B------:R-:W-:Y:S01]  /*6700*/  IMAD R14, R85, R82, R14 ;  /* 0x00000052550e7224 */ /* 0x000fe200078e020e */
[----:B------:R-:W-:Y:S01]  /*6710*/  SHF.R.S32.HI R83, RZ, 0x18, R83 ;  /* 0x00000018ff537819 */ /* 0x000fe20000011453 */
[C---:B------:R-:W-:Y:S01]  /*6720*/  IMAD R16, R78.reuse, R20, RZ ;  /* 0x000000144e107224 */ /* 0x040fe200078e02ff */
[----:B------:R-:W-:Y:S01]  /*6730*/  SHF.L.U32 R84, R97, 0x10, RZ ;  /* 0x0000001061547819 */ /* 0x000fe200000006ff */
[----:B------:R-:W-:Y:S01]  /*6740*/  IMAD R17, R78, R21, RZ ;  /* 0x000000154e117224 */ /* 0x000fe200078e02ff */
[----:B------:R-:W-:Y:S01]  /*6750*/  SHF.L.U32 R85, R96, 0x8, RZ ;  /* 0x0000000860557819 */ /* 0x000fe200000006ff */
[----:B------:R-:W-:Y:S01]  /*6760*/  IMAD R19, R86, R82, R19 ;  /* 0x0000005256137224 */ /* 0x000fe200078e0213 */
[----:B------:R-:W-:Y:S01]  /*6770*/  SHF.R.S32.HI R84, RZ, 0x18, R84 ;  /* 0x00000018ff547819 */ /* 0x000fe20000011454 */
[C---:B------:R-:W-:Y:S01]  /*6780*/  IMAD R18, R78.reuse, R22, RZ ;  /* 0x000000164e127224 */ /* 0x040fe200078e02ff */
[----:B------:R-:W-:Y:S01]  /*6790*/  SHF.R.S32.HI R85, RZ, 0x18, R85 ;  /* 0x00000018ff557819 */ /* 0x000fe20000011455 */
[----:B------:R-:W-:Y:S01]  /*67a0*/  IMAD R16, R81, R82, R16 ;  /* 0x0000005251107224 */ /* 0x000fe200078e0210 */
[----:B------:R-:W-:Y:S01]  /*67b0*/  I2IP.S8.S32.SAT R95, R19, R14, RZ ;  /* 0x0000000e135f7239 */ /* 0x000fe200000014ff */
[-C--:B------:R-:W-:Y:S01]  /*67c0*/  IMAD R17, R83, R82.reuse, R17 ;  /* 0x0000005253117224 */ /* 0x080fe200078e0211 */
[----:B------:R-:W-:Y:S01]  /*67d0*/  PRMT R83, R97, 0x8880, RZ ;  /* 0x0000888061537816 */ /* 0x000fe200000000ff */
[C---:B------:R-:W-:Y:S01]  /*67e0*/  IMAD R23, R78.reuse, R23, RZ ;  /* 0x000000174e177224 */ /* 0x040fe200078e02ff */
[----:B------:R-:W-:Y:S01]  /*67f0*/  SHF.R.S32.HI R81, RZ, 0x18, R96 ;  /* 0x00000018ff517819 */ /* 0x000fe20000011460 */
[----:B------:R-:W-:Y:S01]  /*6800*/  IMAD R18, R85, R82, R18 ;  /* 0x0000005255127224 */ /* 0x000fe200078e0212 */
[----:B------:R-:W-:Y:S01]  /*6810*/  SHF.L.U32 R85, R97, 0x8, RZ ;  /* 0x0000000861557819 */ /* 0x000fe200000006ff */
[C---:B------:R-:W-:Y:S01]  /*6820*/  IMAD R20, R78.reuse, R24, RZ ;  /* 0x000000184e147224 */ /* 0x040fe200078e02ff */
[----:B------:R-:W-:Y:S01]  /*6830*/  I2IP.S8.S32.SAT R95, R13, R12, R95 ;  /* 0x0000000c0d5f7239 */ /* 0x000fe2000000145f */
[----:B------:R-:W-:Y:S01]  /*6840*/  IMAD R21, R78, R25, RZ ;  /* 0x000000194e157224 */ /* 0x000fe200078e02ff */
[----:B------:R-:W-:Y:S01]  /*6850*/  SHF.R.S32.HI R85, RZ, 0x18, R85 ;  /* 0x00000018ff557819 */ /* 0x000fe20000011455 */
[----:B------:R-:W-:Y:S01]  /*6860*/  IMAD R23, R81, R82, R23 ;  /* 0x0000005251177224 */ /* 0x000fe200078e0217 */
[----:B------:R-:W-:Y:S01]  /*6870*/  PRMT R81, R98, 0x8880, RZ ;  /* 0x0000888062517816 */ /* 0x000fe200000000ff */
[----:B------:R-:W-:Y:S01]  /*6880*/  IMAD R22, R78, R26, RZ ;  /* 0x0000001a4e167224 */ /* 0x000fe200078e02ff */
[----:B------:R1:W-:Y:S01]  /*6890*/  STS.128 [R155+UR49+0x8200], R92 ;  /* 0x0082005c9b007988 */ /* 0x0003e20008000c31 */
[----:B------:R-:W-:Y:S01]  /*68a0*/  IMAD R20, R83, R82, R20 ;  /* 0x0000005253147224 */ /* 0x000fe200078e0214 */
[----:B------:R-:W-:Y:S01]  /*68b0*/  I2IP.S8.S32.SAT R112, R23, R18, RZ ;  /* 0x0000001217707239 */ /* 0x000fe200000014ff */
[----:B------:R-:W-:Y:S01]  /*68c0*/  IMAD R21, R84, R82, R21 ;  /* 0x0000005254157224 */ /* 0x000fe200078e0215 */
[----:B------:R-:W-:Y:S01]  /*68d0*/  SHF.R.S32.HI R86, RZ, 0x18, R97 ;  /* 0x00000018ff567819 */ /* 0x000fe20000011461 */
[----:B------:R-:W-:Y:S01]  /*68e0*/  IMAD.U32 R83, R98, 0x10000, RZ ;  /* 0x0001000062537824 */ /* 0x000fe200078e00ff */
[----:B------:R-:W-:Y:S01]  /*68f0*/  I2IP.S8.S32.SAT R112, R17, R16, R112 ;  /* 0x0000001011707239 */ /* 0x000fe20000001470 */
[----:B------:R-:W-:Y:S01]  /*6900*/  IMAD R27, R78, R27, RZ ;  /* 0x0000001b4e1b7224 */ /* 0x000fe200078e02ff */
[----:B------:R-:W-:Y:S01]  /*6910*/  SHF.L.U32 R84, R99, 0x10, RZ ;  /* 0x0000001063547819 */ /* 0x000fe200000006ff */
[----:B------:R-:W-:Y:S01]  /*6920*/  IMAD R22, R85, R82, R22 ;  /* 0x0000005255167224 */ /* 0x000fe200078e0216 */
[----:B------:R-:W-:Y:S01]  /*6930*/  SHF.L.U32 R85, R98, 0x8, RZ ;  /* 0x0000000862557819 */ /* 0x000fe200000006ff */
[C---:B------:R-:W-:Y:S01]  /*6940*/  IMAD R24, R78.reuse, R28, RZ ;  /* 0x0000001c4e187224 */ /* 0x040fe200078e02ff */
[----:B------:R-:W-:Y:S01]  /*6950*/  SHF.R.S32.HI R83, RZ, 0x18, R83 ;  /* 0x00000018ff537819 */ /* 0x000fe20000011453 */
[----:B------:R-:W-:Y:S01]  /*6960*/  IMAD R25, R78, R29, RZ ;  /* 0x0000001d4e197224 */ /* 0x000fe200078e02ff */
[----:B------:R-:W-:Y:S01]  /*6970*/  SHF.R.S32.HI R84, RZ, 0x18, R84 ;  /* 0x00000018ff547819 */ /* 0x000fe20000011454 */
[----:B------:R-:W-:Y:S01]  /*6980*/  IMAD R27, R86, R82, R27 ;  /* 0x00000052561b7224 */ /* 0x000fe200078e021b */
[----:B------:R-:W-:Y:S01]  /*6990*/  SHF.R.S32.HI R85, RZ, 0x18, R85 ;  /* 0x00000018ff557819 */ /* 0x000fe20000011455 */
[C---:B------:R-:W-:Y:S01]  /*69a0*/  IMAD R26, R78.reuse, R30, RZ ;  /* 0x0000001e4e1a7224 */ /* 0x040fe200078e02ff */
[----:B------:R-:W-:Y:S01]  /*69b0*/  SHF.R.S32.HI R86, RZ, 0x18, R99 ;  /* 0x00000018ff567819 */ /* 0x000fe20000011463 */
[----:B------:R-:W-:Y:S01]  /*69c0*/  IMAD R24, R81, R82, R24 ;  /* 0x0000005251187224 */ /* 0x000fe200078e0218 */
[----:B------:R-:W-:Y:S01]  /*69d0*/  I2IP.S8.S32.SAT R113, R27, R22, RZ ;  /* 0x000000161b717239 */ /* 0x000fe200000014ff */
[----:B------:R-:W-:Y:S01]  /*69e0*/  IMAD R25, R83, R82, R25 ;  /* 0x0000005253197224 */ /* 0x000fe200078e0219 */
[----:B------:R-:W-:Y:S01]  /*69f0*/  SHF.R.S32.HI R81, RZ, 0x18, R98 ;  /* 0x00000018ff517819 */ /* 0x000fe20000011462 */
[C---:B------:R-:W-:Y:S01]  /*6a00*/  IMAD R31, R78.reuse, R31, RZ ;  /* 0x0000001f4e1f7224 */ /* 0x040fe200078e02ff */
[----:B------:R-:W-:Y:S01]  /*6a10*/  I2IP.S8.S32.SAT R113, R21, R20, R113 ;  /* 0x0000001415717239 */ /* 0x000fe20000001471 */
[----:B------:R-:W-:Y:S01]  /*6a20*/  IMAD R26, R85, R82, R26 ;  /* 0x00000052551a7224 */ /* 0x000fe200078e021a */
[C---:B------:R-:W-:Y:S01]  /*6a30*/  PRMT R83, R99.reuse, 0x8880, RZ ;  /* 0x0000888063537816 */ /* 0x040fe200000000ff */
[C---:B------:R-:W-:Y:S01]  /*6a40*/  IMAD R28, R78.reuse, R32, RZ ;  /* 0x000000204e1c7224 */ /* 0x040fe200078e02ff */
[----:B------:R-:W-:Y:S01]  /*6a50*/  SHF.L.U32 R85, R99, 0x8, RZ ;  /* 0x0000000863557819 */ /* 0x000fe200000006ff */
[C---:B------:R-:W-:Y:S02]  /*6a60*/  IMAD R29, R78.reuse, R33, RZ ;  /* 0x000000214e1d7224 */ /* 0x040fe400078e02ff */
[----:B------:R-:W-:Y:S01]  /*6a70*/  IMAD R31, R81, R82, R31 ;  /* 0x00000052511f7224 */ /* 0x000fe200078e021f */
[----:B------:R-:W-:Y:S01]  /*6a80*/  SHF.R.S32.HI R85, RZ, 0x18, R85 ;  /* 0x00000018ff557819 */ /* 0x000fe20000011455 */
[----:B------:R-:W-:Y:S01]  /*6a90*/  IMAD R30, R78, R34, RZ ;  /* 0x000000224e1e7224 */ /* 0x000fe200078e02ff */
[----:B------:R-:W-:Y:S01]  /*6aa0*/  PRMT R81, R104, 0x8880, RZ ;  /* 0x0000888068517816 */ /* 0x000fe200000000ff */
[----:B------:R-:W-:Y:S01]  /*6ab0*/  IMAD R28, R83, R82, R28 ;  /* 0x00000052531c7224 */ /* 0x000fe200078e021c */
[----:B------:R-:W-:Y:S01]  /*6ac0*/  I2IP.S8.S32.SAT R114, R31, R26, RZ ;  /* 0x0000001a1f727239 */ /* 0x000fe200000014ff */
[----:B------:R-:W-:Y:S01]  /*6ad0*/  IMAD R29, R84, R82, R29 ;  /* 0x00000052541d7224 */ /* 0x000fe200078e021d */
[----:B------:R-:W-:Y:S01]  /*6ae0*/  SHF.L.U32 R83, R104, 0x10, RZ ;  /* 0x0000001068537819 */ /* 0x000fe200000006ff */
[----:B------:R-:W-:Y:S01]  /*6af0*/  IMAD R35, R78, R35, RZ ;  /* 0x000000234e237224 */ /* 0x000fe200078e02ff */
[----:B------:R-:W-:Y:S01]  /*6b00*/  I2IP.S8.S32.SAT R114, R25, R24, R114 ;  /* 0x0000001819727239 */ /* 0x000fe20000001472 */
[----:B------:R-:W-:Y:S01]  /*6b10*/  IMAD R30, R85, R82, R30 ;  /* 0x00000052551e7224 */ /* 0x000fe200078e021e */
[----:B------:R-:W-:Y:S01]  /*6b20*/  SHF.L.U32 R85, R104, 0x8, RZ ;  /* 0x0000000868557819 */ /* 0x000fe200000006ff */
[C---:B------:R-:W-:Y:S01]  /*6b30*/  IMAD R32, R78.reuse, R36, RZ ;  /* 0x000000244e207224 */ /* 0x040fe200078e02ff */
[----:B------:R-:W-:Y:S01]  /*6b40*/  SHF.R.S32.HI R83, RZ, 0x18, R83 ;  /* 0x00000018ff537819 */ /* 0x000fe20000011453 */
[----:B------:R-:W-:Y:S01]  /*6b50*/  IMAD R33, R78, R37, RZ ;  /* 0x000000254e217224 */ /* 0x000fe200078e02ff */
[----:B------:R-:W-:Y:S01]  /*6b60*/  SHF.R.S32.HI R85, RZ, 0x18, R85 ;  /* 0x00000018ff557819 */ /* 0x000fe20000011455 */
[----:B------:R-:W-:Y:S01]  /*6b70*/  IMAD R35, R86, R82, R35 ;  /* 0x0000005256237224 */ /* 0x000fe200078e0223 */
[----:B------:R-:W-:Y:S01]  /*6b80*/  PRMT R84, R105, 0x8880, RZ ;  /* 0x0000888069547816 */ /* 0x000fe200000000ff */
[----:B------:R-:W-:Y:S01]  /*6b90*/  IMAD R34, R78, R38, RZ ;  /* 0x000000264e227224 */ /* 0x000fe200078e02ff */
[----:B------:R-:W-:Y:S01]  /*6ba0*/  SHF.L.U32 R86, R108, 0x10, RZ ;  /* 0x000000106c567819 */ /* 0x000fe200000006ff */
[----:B------:R-:W-:Y:S01]  /*6bb0*/  IMAD R32, R81, R82, R32 ;  /* 0x0000005251207224 */ /* 0x000fe200078e0220 */
[----:B------:R-:W-:Y:S01]  /*6bc0*/  SHF.R.S32.HI R81, RZ, 0x18, R104 ;  /* 0x00000018ff517819 */ /* 0x000fe20000011468 */
[C---:B------:R-:W-:Y:S01]  /*6bd0*/  IMAD R39, R78.reuse, R39, RZ ;  /* 0x000000274e277224 */ /* 0x040fe200078e02ff */
[----:B------:R-:W-:Y:S01]  /*6be0*/  I2IP.S8.S32.SAT R115, R35, R30, RZ ;  /* 0x0000001e23737239 */ /* 0x000fe200000014ff */
[-C--:B------:R-:W-:Y:S02]  /*6bf0*/  IMAD R33, R83, R82.reuse, R33 ;  /* 0x0000005253217224 */ /* 0x080fe400078e0221 */
[----:B------:R-:W-:Y:S01]  /*6c00*/  IMAD R34, R85, R82, R34 ;  /* 0x0000005255227224 */ /* 0x000fe200078e0222 */
[----:B------:R-:W-:Y:S01]  /*6c10*/  I2IP.S8.S32.SAT R115, R29, R28, R115 ;  /* 0x0000001c1d737239 */ /* 0x000fe20000001473 */
[C---:B------:R-:W-:Y:S01]  /*6c20*/  IMAD.U32 R83, R105.reuse, 0x10000, RZ ;  /* 0x0001000069537824 */ /* 0x040fe200078e00ff */
[----:B------:R-:W-:Y:S01]  /*6c30*/  SHF.L.U32 R85, R105, 0x8, RZ ;  /* 0x0000000869557819 */ /* 0x000fe200000006ff */
[----:B------:R-:W-:Y:S01]  /*6c40*/  IMAD R39, R81, R82, R39 ;  /* 0x0000005251277224 */ /* 0x000fe200078e0227 */
[----:B------:R-:W-:Y:S01]  /*6c50*/  MOV R81, R84 ;  /* 0x0000005400517202 */ /* 0x000fe20000000f00 */
[C---:B------:R-:W-:Y:S01]  /*6c60*/  IMAD R36, R78.reuse, R40, RZ ;  /* 0x000000284e247224 */ /* 0x040fe200078e02ff */
[----:B------:R-:W-:Y:S01]  /*6c70*/  SHF.R.S32.HI R83, RZ, 0x18, R83 ;  /* 0x00000018ff537819 */ /* 0x000fe20000011453 */
[C---:B------:R-:W-:Y:S01]  /*6c80*/  IMAD R37, R78.reuse, R41, RZ ;  /* 0x000000294e257224 */ /* 0x040fe200078e02ff */
[----:B------:R-:W-:Y:S01]  /*6c90*/  SHF.R.S32.HI R85, RZ, 0x18, R85 ;  /* 0x00000018ff557819 */ /* 0x000fe20000011455 */
[C---:B------:R-:W-:Y:S01]  /*6ca0*/  IMAD R38, R78.reuse, R42, RZ ;  /* 0x0000002a4e267224 */ /* 0x040fe200078e02ff */
[----:B------:R1:W-:Y:S01]  /*6cb0*/  STS.128 [R175+0x8200], R112 ;  /* 0x00820070af007388 */ /* 0x0003e20000000c00 */
[----:B------:R-:W-:Y:S01]  /*6cc0*/  IMAD R36, R81, R82, R36 ;  /* 0x0000005251247224 */ /* 0x000fe200078e0224 */
[----:B------:R-:W-:Y:S01]  /*6cd0*/  I2IP.S8.S32.SAT R120, R39, R34, RZ ;  /* 0x0000002227787239 */ /* 0x000fe200000014ff */
[-C--:B------:R-:W-:Y:S01]  /*6ce0*/  IMAD R37, R83, R82.reuse, R37 ;  /* 0x0000005253257224 */ /* 0x080fe200078e0225 */
[----:B------:R-:W-:Y:S01]  /*6cf0*/  SHF.R.S32.HI R84, RZ, 0x18, R105 ;  /* 0x00000018ff547819 */ /* 0x000fe20000011469 */
[----:B------:R-:W-:Y:S01]  /*6d00*/  IMAD R43, R78, R43, RZ ;  /* 0x0000002b4e2b7224 */ /* 0x000fe200078e02ff */
[C---:B------:R-:W-:Y:S01]  /*6d10*/  SHF.L.U32 R83, R106.reuse, 0x10, RZ ;  /* 0x000000106a537819 */ /* 0x040fe200000006ff */
[----:B------:R-:W-:Y:S01]  /*6d20*/  IMAD R38, R85, R82, R38 ;  /* 0x0000005255267224 */ /* 0x000fe200078e0226 */
[----:B------:R-:W-:Y:S01]  /*6d30*/  PRMT R81, R106, 0x8880, RZ ;  /* 0x000088806a517816 */ /* 0x000fe200000000ff */
[----:B------:R-:W-:Y:S01]  /*6d40*/  IMAD R40, R78, R44, RZ ;  /* 0x0000002c4e287224 */ /* 0x000fe200078e02ff */
[----:B------:R-:W-:Y:S01]  /*6d50*/  SHF.L.U32 R85, R106, 0x8, RZ ;  /* 0x000000086a557819 */ /* 0x000fe200000006ff */
[----:B------:R-:W-:Y:S01]  /*6d60*/  IMAD R41, R78, R45, RZ ;  /* 0x0000002d4e297224 */ /* 0x000fe200078e02ff */
[----:B------:R-:W-:Y:S01]  /*6d70*/  SHF.R.S32.HI R83, RZ, 0x18, R83 ;  /* 0x00000018ff537819 */ /* 0x000fe20000011453 */
[----:B------:R-:W-:Y:S01]  /*6d80*/  IMAD R43, R84, R82, R43 ;  /* 0x00000052542b7224 */ /* 0x000fe200078e022b */
[----:B------:R-:W-:Y:S01]  /*6d90*/  SHF.R.S32.HI R85, RZ, 0x18, R85 ;  /* 0x00000018ff557819 */ /* 0x000fe20000011455 */
[C---:B------:R-:W-:Y:S01]  /*6da0*/  IMAD R42, R78.reuse, R46, RZ ;  /* 0x0000002e4e2a7224 */ /* 0x040fe200078e02ff */
[----:B------:R-:W-:Y:S01]  /*6db0*/  I2IP.S8.S32.SAT R120, R33, R32, R120 ;  /* 0x0000002021787239 */ /* 0x000fe20000001478 */
[----:B------:R-:W-:Y:S01]  /*6dc0*/  IMAD R40, R81, R82, R40 ;  /* 0x0000005251287224 */ /* 0x000fe200078e0228 */
[----:B------:R-:W-:Y:S01]  /*6dd0*/  SHF.R.S32.HI R84, RZ, 0x18, R106 ;  /* 0x00000018ff547819 */ /* 0x000fe2000001146a */
[----:B------:R-:W-:Y:S01]  /*6de0*/  IMAD R47, R78, R47, RZ ;  /* 0x0000002f4e2f7224 */ /* 0x000fe200078e02ff */
[----:B------:R-:W-:Y:S01]  /*6df0*/  I2IP.S8.S32.SAT R121, R43, R38, RZ ;  /* 0x000000262b797239 */ /* 0x000fe200000014ff */
[-C--:B------:R-:W-:Y:S01]  /*6e00*/  IMAD R41, R83, R82.reuse, R41 ;  /* 0x0000005253297224 */ /* 0x080fe200078e0229 */
[----:B------:R-:W-:Y:S01]  /*6e10*/  PRMT R81, R107, 0x8880, RZ ;  /* 0x000088806b517816 */ /* 0x000fe200000000ff */
[-C--:B------:R-:W-:Y:S01]  /*6e20*/  IMAD R42, R85, R82.reuse, R42 ;  /* 0x00000052552a7224 */ /* 0x080fe200078e022a */
[----:B------:R-:W-:Y:S01]  /*6e30*/  SHF.L.U32 R83, R107, 0x10, RZ ;  /* 0x000000106b537819 */ /* 0x000fe200000006ff */
[----:B------:R-:W-:Y:S01]  /*6e40*/  IMAD R47, R84, R82, R47 ;  /* 0x00000052542f7224 */ /* 0x000fe200078e022f */
[----:B------:R-:W-:Y:S01]  /*6e50*/  I2IP.S8.S32.SAT R121, R37, R36, R121 ;  /* 0x0000002425797239 */ /* 0x000fe20000001479 */
[C---:B------:R-:W-:Y:S01]  /*6e60*/  IMAD R44, R78.reuse, R48, RZ ;  /* 0x000000304e2c7224 */ /* 0x040fe200078e02ff */
[----:B------:R-:W-:Y:S01]  /*6e70*/  SHF.R.S32.HI R83, RZ, 0x18, R83 ;  /* 0x00000018ff537819 */ /* 0x000fe20000011453 */
[----:B------:R-:W-:Y:S01]  /*6e80*/  IMAD.SHL.U32 R84, R107, 0x100, RZ ;  /* 0x000001006b547824 */ /* 0x000fe200078e00ff */
[----:B------:R-:W-:Y:S01]  /*6e90*/  I2IP.S8.S32.SAT R122, R47, R42, RZ ;  /* 0x0000002a2f7a7239 */ /* 0x000fe200000014ff */
[----:B------:R-:W-:Y:S01]  /*6ea0*/  IMAD R45, R78, R49, RZ ;  /* 0x000000314e2d7224 */ /* 0x000fe200078e02ff */
[----:B------:R-:W-:Y:S01]  /*6eb0*/  PRMT R85, R108, 0x8880, RZ ;  /* 0x000088806c557816 */ /* 0x000fe200000000ff */
[----:B------:R-:W-:Y:S01]  /*6ec0*/  IMAD R44, R81, R82, R44 ;  /* 0x00000052512c7224 */ /* 0x000fe200078e022c */
[----:B------:R-:W-:Y:S01]  /*6ed0*/  SHF.R.S32.HI R81, RZ, 0x18, R84 ;  /* 0x00000018ff517819 */ /* 0x000fe20000011454 */
[C---:B------:R-:W-:Y:S01]  /*6ee0*/  IMAD R46, R78.reuse, R50, RZ ;  /* 0x000000324e2e7224 */ /* 0x040fe200078e02ff */
[----:B------:R-:W-:Y:S01]  /*6ef0*/  I2IP.S8.S32.SAT R122, R41, R40, R122 ;  /* 0x00000028297a7239 */ /* 0x000fe2000000147a */
[----:B------:R-:W-:Y:S01]  /*6f00*/  IMAD R45, R83, R82, R45 ;  /* 0x00000052532d7224 */ /* 0x000fe200078e022d */
[----:B------:R-:W-:Y:S01]  /*6f10*/  SHF.R.S32.HI R83, RZ, 0x18, R107 ;  /* 0x00000018ff537819 */ /* 0x000fe2000001146b */
[----:B------:R-:W-:Y:S01]  /*6f20*/  IMAD R51, R78, R51, RZ ;  /* 0x000000334e337224 */ /* 0x000fe200078e02ff */
[----:B------:R-:W-:Y:S01]  /*6f30*/  SHF.L.U32 R84, R108, 0x8, RZ ;  /* 0x000000086c547819 */ /* 0x000fe200000006ff */
[C---:B------:R-:W-:Y:S02]  /*6f40*/  IMAD R48, R78.reuse, R52, RZ ;  /* 0x000000344e307224 */ /* 0x040fe400078e02ff */
[-C--:B------:R-:W-:Y:S01]  /*6f50*/  IMAD R46, R81, R82.reuse, R46 ;  /* 0x00000052512e7224 */ /* 0x080fe200078e022e */
[----:B------:R-:W-:Y:S01]  /*6f60*/  SHF.R.S32.HI R81, RZ, 0x18, R86 ;  /* 0x00000018ff517819 */ /* 0x000fe20000011456 */
[C---:B------:R-:W-:Y:S01]  /*6f70*/  IMAD R49, R78.reuse, R53, RZ ;  /* 0x000000354e317224 */ /* 0x040fe200078e02ff */
[----:B------:R-:W-:Y:S01]  /*6f80*/  SHF.R.S32.HI R86, RZ, 0x18, R111 ;  /* 0x00000018ff567819 */ /* 0x000fe2000001146f */
[----:B------:R-:W-:Y:S01]  /*6f90*/  IMAD R51, R83, R82, R51 ;  /* 0x0000005253337224 */ /* 0x000fe200078e0233 */
[----:B------:R-:W-:Y:S01]  /*6fa0*/  SHF.R.S32.HI R83, RZ, 0x18, R84 ;  /* 0x00000018ff537819 */ /* 0x000fe20000011454 */
[C---:B------:R-:W-:Y:S01]  /*6fb0*/  IMAD R50, R78.reuse, R54, RZ ;  /* 0x000000364e327224 */ /* 0x040fe200078e02ff */
[----:B------:R-:W-:Y:S01]  /*6fc0*/  SHF.R.S32.HI R84, RZ, 0x18, R108 ;  /* 0x00000018ff547819 */ /* 0x000fe2000001146c */
[----:B------:R-:W-:Y:S01]  /*6fd0*/  IMAD R48, R85, R82, R48 ;  /* 0x0000005255307224 */ /* 0x000fe200078e0230 */
[----:B------:R-:W-:Y:S01]  /*6fe0*/  I2IP.S8.S32.SAT R123, R51, R46, RZ ;  /* 0x0000002e337b7239 */ /* 0x000fe200000014ff */
[C---:B------:R-:W-:Y:S01]  /*6ff0*/  IMAD R55, R78.reuse, R55, RZ ;  /* 0x000000374e377224 */ /* 0x040fe200078e02ff */
[----:B------:R-:W-:Y:S01]  /*7000*/  SHF.L.U32 R85, R109, 0x10, RZ ;  /* 0x000000106d557819 */ /* 0x000fe200000006ff */
[----:B------:R-:W-:Y:S01]  /*7010*/  IMAD R49, R81, R82, R49 ;  /* 0x0000005251317224 */ /* 0x000fe200078e0231 */
[----:B------:R-:W-:Y:S01]  /*7020*/  PRMT R81, R109, 0x8880, RZ ;  /* 0x000088806d517816 */ /* 0x000fe200000000ff */
[----:B------:R-:W-:Y:S01]  /*7030*/  IMAD R52, R78, R56, RZ ;  /* 0x000000384e347224 */ /* 0x000fe200078e02ff */
[----:B------:R-:W-:Y:S01]  /*7040*/  I2IP.S8.S32.SAT R123, R45, R44, R123 ;  /* 0x0000002c2d7b7239 */ /* 0x000fe2000000147b */
[-C--:B------:R-:W-:Y:S01]  /*7050*/  IMAD R50, R83, R82.reuse, R50 ;  /* 0x0000005253327224 */ /* 0x080fe200078e0232 */
[----:B------:R-:W-:Y:S01]  /*7060*/  SHF.R.S32.HI R83, RZ, 0x18, R85 ;  /* 0x00000018ff537819 */ /* 0x000fe20000011455 */
[-C--:B------:R-:W-:Y:S01]  /*7070*/  IMAD R55, R84, R82.reuse, R55 ;  /* 0x0000005254377224 */ /* 0x080fe200078e0237 */
[----:B------:R-:W-:Y:S01]  /*7080*/  PRMT R85, R110, 0x8880, RZ ;  /* 0x000088806e557816 */ /* 0x000fe200000000ff */
[----:B------:R-:W-:Y:S01]  /*7090*/  IMAD R52, R81, R82, R52 ;  /* 0x0000005251347224 */ /* 0x000fe200078e0234 */
[----:B------:R-:W-:Y:S01]  /*70a0*/  SHF.L.U32 R81, R109, 0x8, RZ ;  /* 0x000000086d517819 */ /* 0x000fe200000006ff */
[C---:B------:R-:W-:Y:S01]  /*70b0*/  IMAD R53, R78.reuse, R57, RZ ;  /* 0x000000394e357224 */ /* 0x040fe200078e02ff */
[----:B------:R1:W-:Y:S01]  /*70c0*/  STS.128 [R174+0x8200], R120 ;  /* 0x00820078ae007388 */ /* 0x0003e20000000c00 */
[----:B------:R-:W-:Y:S01]  /*70d0*/  IMAD R54, R78, R58, RZ ;  /* 0x0000003a4e367224 */ /* 0x000fe200078e02ff */
[----:B------:R-:W-:Y:S01]  /*70e0*/  SHF.R.S32.HI R81, RZ, 0x18, R81 ;  /* 0x00000018ff517819 */ /* 0x000fe20000011451 */
[----:B------:R-:W-:Y:S01]  /*70f0*/  IMAD R53, R83, R82, R53 ;  /* 0x0000005253357224 */ /* 0x000fe200078e0235 */
[----:B------:R-:W-:Y:S01]  /*7100*/  SHF.L.U32 R84, R110, 0x10, RZ ;  /* 0x000000106e547819 */ /* 0x000fe200000006ff */
[C---:B------:R-:W-:Y:S01]  /*7110*/  IMAD R59, R78.reuse, R59, RZ ;  /* 0x0000003b4e3b7224 */ /* 0x040fe200078e02ff */
[----:B------:R-:W-:Y:S01]  /*7120*/  SHF.R.S32.HI R83, RZ, 0x18, R109 ;  /* 0x00000018ff537819 */ /* 0x000fe2000001146d */
[C---:B------:R-:W-:Y:S01]  /*7130*/  IMAD R56, R78.reuse, R60, RZ ;  /* 0x0000003c4e387224 */ /* 0x040fe200078e02ff */
[----:B------:R-:W-:Y:S01]  /*7140*/  I2IP.S8.S32.SAT R124, R55, R50, RZ ;  /* 0x00000032377c7239 */ /* 0x000fe200000014ff */
[----:B------:R-:W-:Y:S01]  /*7150*/  IMAD R54, R81, R82, R54 ;  /* 0x0000005251367224 */ /* 0x000fe200078e0236 */
[----:B------:R-:W-:Y:S01]  /*7160*/  SHF.R.S32.HI R84, RZ, 0x18, R84 ;  /* 0x00000018ff547819 */ /* 0x000fe20000011454 */
[----:B------:R-:W-:Y:S01]  /*7170*/  IMAD R57, R78, R61, RZ ;  /* 0x0000003d4e397224 */ /* 0x000fe200078e02ff */
[----:B------:R-:W-:Y:S01]  /*7180*/  I2IP.S8.S32.SAT R124, R49, R48, R124 ;  /* 0x00000030317c7239 */ /* 0x000fe2000000147c */
[-C--:B------:R-:W-:Y:S01]  /*7190*/  IMAD R59, R83, R82.reuse, R59 ;  /* 0x00000052533b7224 */ /* 0x080fe200078e023b */
[----:B------:R-:W-:Y:S01]  /*71a0*/  PRMT R83, R111, 0x8880, RZ ;  /* 0x000088806f537816 */ /* 0x000fe200000000ff */
[-C--:B------:R-:W-:Y:S01]  /*71b0*/  IMAD R56, R85, R82.reuse, R56 ;  /* 0x0000005255387224 */ /* 0x080fe200078e0238 */
[----:B------:R-:W-:Y:S01]  /*71c0*/  SHF.R.S32.HI R81, RZ, 0x18, R110 ;  /* 0x00000018ff517819 */ /* 0x000fe2000001146e */
[----:B------:R-:W-:Y:S01]  /*71d0*/  IMAD R57, R84, R82, R57 ;  /* 0x0000005254397224 */ /* 0x000fe200078e0239 */
[----:B------:R-:W-:Y:S01]  /*71e0*/  I2IP.S8.S32.SAT R125, R59, R54, RZ ;  /* 0x000000363b7d7239 */ /* 0x000fe200000014ff */
[C---:B------:R-:W-:Y:S01]  /*71f0*/  IMAD R58, R78.reuse, R62, RZ ;  /* 0x0000003e4e3a7224 */ /* 0x040fe200078e02ff */
[C---:B------:R-:W-:Y:S01]  /*7200*/  SHF.L.U32 R85, R111.reuse, 0x8, RZ ;  /* 0x000000086f557819 */ /* 0x040fe200000006ff */
[----:B------:R-:W-:Y:S01]  /*7210*/  IMAD.U32 R84, R111, 0x10000, RZ ;  /* 0x000100006f547824 */ /* 0x000fe200078e00ff */
[----:B------:R-:W-:Y:S01]  /*7220*/  I2IP.S8.S32.SAT R125, R53, R52, R125 ;  /* 0x00000034357d7239 */ /* 0x000fe2000000147d */
[C---:B------:R-:W-:Y:S01]  /*7230*/  IMAD R63, R78.reuse, R63, RZ ;  /* 0x0000003f4e3f7224 */ /* 0x040fe200078e02ff */
[----:B------:R-:W-:Y:S01]  /*7240*/  SHF.R.S32.HI R85, RZ, 0x18, R85 ;  /* 0x00000018ff557819 */ /* 0x000fe20000011455 */
[C---:B------:R-:W-:Y:S01]  /*7250*/  IMAD R60, R78.reuse, R64, RZ ;  /* 0x000000404e3c7224 */ /* 0x040fe200078e02ff */
[----:B------:R-:W-:Y:S01]  /*7260*/  SHF.R.S32.HI R84, RZ, 0x18, R84 ;  /* 0x00000018ff547819 */ /* 0x000fe20000011454 */
[-C--:B------:R-:W-:Y:S02]  /*7270*/  IMAD R58, R87, R82.reuse, R58 ;  /* 0x00000052573a7224 */ /* 0x080fe400078e023a */
[C---:B------:R-:W-:Y:S02]  /*7280*/  IMAD R61, R78.reuse, R65, RZ ;  /* 0x000000414e3d7224 */ /* 0x040fe400078e02ff */
[-C--:B------:R-:W-:Y:S02]  /*7290*/  IMAD R63, R81, R82.reuse, R63 ;  /* 0x00000052513f7224 */ /* 0x080fe400078e023f */
[----:B------:R-:W-:Y:S02]  /*72a0*/  IMAD R60, R83, R82, R60 ;  /* 0x00000052533c7224 */ /* 0x000fe400078e023c */
[----:B------:R-:W-:Y:S01]  /*72b0*/  IMAD R62, R78, R66, RZ ;  /* 0x000000424e3e7224 */ /* 0x000fe200078e02ff */
[----:B------:R-:W-:Y:S01]  /*72c0*/  I2IP.S8.S32.SAT R126, R63, R58, RZ ;  /* 0x0000003a3f7e7239 */ /* 0x000fe200000014ff */
[----:B------:R-:W-:Y:S02]  /*72d0*/  IMAD R61, R84, R82, R61 ;  /* 0x00000052543d7224 */ /* 0x000fe400078e023d */
[----:B------:R-:W-:Y:S01]  /*72e0*/  IMAD R67, R78, R67, RZ ;  /* 0x000000434e437224 */ /* 0x000fe200078e02ff */
[----:B------:R-:W-:Y:S01]  /*72f0*/  I2IP.S8.S32.SAT R126, R57, R56, R126 ;  /* 0x00000038397e7239 */ /* 0x000fe2000000147e */
[-C--:B------:R-:W-:Y:S02]  /*7300*/  IMAD R62, R85, R82.reuse, R62 ;  /* 0x00000052553e7224 */ /* 0x080fe400078e023e */
[----:B------:R-:W-:Y:S05]  /*7310*/  IMAD R67, R86, R82, R67 ;  /* 0x0000005256437224 */ /* 0x000fea00078e0243 */
[----:B------:R-:W-:Y:S04]  /*7320*/  I2IP.S8.S32.SAT R127, R67, R62, RZ ;  /* 0x0000003e437f7239 */ /* 0x000fe800000014ff */
[----:B------:R-:W-:Y:S05]  /*7330*/  I2IP.S8.S32.SAT R127, R61, R60, R127 ;  /* 0x0000003c3d7f7239 */ /* 0x000fea000000147f */
[----:B------:R1:W-:Y:S01]  /*7340*/  STS.128 [R173+0x8200], R124 ;  /* 0x0082007cad007388 */ /* 0x0003e20000000c00 */
[----:B------:R-:W-:Y:S01]  /*7350*/  @!PT LDS RZ, [RZ] ;  /* 0x00000000fffff984 */ /* 0x000fe20000000800 */
[----:B------:R-:W-:Y:S01]  /*7360*/  @!PT LDS RZ, [RZ] ;  /* 0x00000000fffff984 */ /* 0x000fe20000000800 */
[----:B------:R-:W-:Y:S01]  /*7370*/  @!PT LDS RZ, [RZ] ;  /* 0x00000000fffff984 */ /* 0x000fe20000000800 */
[----:B------:R-:W-:Y:S01]  /*7380*/  @!PT LDS RZ, [RZ] ;  /* 0x00000000fffff984 */ /* 0x000fe20000000800 */
[----:B------:R2:W-:Y:S07]  /*7390*/  MEMBAR.ALL.CTA ;  /* 0x0000000000007992 */ /* 0x0005ee0000008000 */
[----:B--2---:R-:W2:Y:S02]  /*73a0*/  FENCE.VIEW.ASYNC.S ;  /* 0x00000000000073c6 */ /* 0x004ea40000000000 */
[----:B--2---:R-:W-:Y:S06]  /*73b0*/  BAR.SYNC.DEFER_BLOCKING 0x1, 0x80 ;  /* 0x0042000000007b1d */ /* 0x004fec0000010000 */
[----:B------:R-:W-:Y:S05]  /*73c0*/  @P0 BRA `(.L_x_116) ;  /* 0x0000000000280947 */ /* 0x000fea0003800000 */
[----:B------:R-:W-:Y:S02]  /*73d0*/  UIADD3 UR4, UPT, UPT, UR49, 0x8200, URZ ;  /* 0x0000820031047890 */ /* 0x000fe4000fffe0ff */
[----:B------:R-:W-:Y:S01]  /*73e0*/  UIADD3 UR6, UP0, UPT, UR52, 0x680, URZ ;  /* 0x0000068034067890 */ /* 0x000fe2000ff1e0ff */
[----:B------:R-:W-:Y:S03]  /*73f0*/  UMOV UR43, UR36 ;  /* 0x00000024002b7c82 */ /* 0x000fe60008000000 */
[----:B------:R-:W-:Y:S01]  /*7400*/  MOV R168, UR4 ;  /* 0x0000000400a87c02 */ /* 0x000fe20008000f00 */
[----:B------:R-:W-:Y:S03]  /*7410*/  UIADD3.X UR7, UPT, UPT, URZ, UR53, URZ, UP0, !UPT ;  /* 0x00000035ff077290 */ /* 0x000fe600087fe4ff */
[----:B------:R-:W-:Y:S11]  /*7420*/  R2UR UR40, R168 ;  /* 0x00000000a82872ca */ /* 0x000ff600000e0000 */
[----:B------:R-:W-:Y:S02]  /*7430*/  @!UPT UIADD3 URZ, UPT, UPT, URZ, URZ, URZ ;  /* 0x000000fffffff290 */ /* 0x000fe4000fffe0ff */
[----:B------:R2:W-:Y:S01]  /*7440*/  UTMASTG.3D [UR40], [UR6] ;  /* 0x00000028060073b5 */ /* 0x0005e20008010000 */
[----:B------:R0:W-:Y:S01]  /*7450*/  UTMACMDFLUSH ;  /* 0x00000000000079b7 */ /* 0x0001e20000000000 */
[----:B--2---:R-:W-:Y:S04]  /*7460*/  DEPBAR.LE SB0, 0x1 ;  /* 0x000080400000791a */ /* 0x004fe80000000000 */
.L_x_116:
[----:B------:R-:W-:Y:S05]  /*7470*/  BSYNC.RECONVERGENT B0 ;  /* 0x0000000000007941 */ /* 0x000fea0003800200 */
.L_x_115:
[----:B------:R-:W-:Y:S06]  /*7480*/  BAR.SYNC.DEFER_BLOCKING 0x1, 0x80 ;  /* 0x0042000000007b1d */ /* 0x000fec0000010000 */
[----:B------:R-:W2:Y:S01]  /*7490*/  @P6 SYNCS.PHASECHK.TRANS64.TRYWAIT P0, [R117+URZ+0x50], R118 ;  /* 0x00005076750065a7 */ /* 0x000ea200080011ff */
[----:B------:R-:W-:Y:S01]  /*74a0*/  BSSY B1, `(.L_x_117) ;  /* 0x0000023000017945 */ /* 0x000fe20003800000 */
[----:B--2---:R-:W-:Y:S03]  /*74b0*/  @P6 SEL R100, RZ, 0x1, !P0 ;  /* 0x00000001ff646807 */ /* 0x004fe60004000000 */
[----:B------:R-:W-:Y:S05]  /*74c0*/  @!P6 BRA `(.L_x_118) ;  /* 0x000000000080e947 */ /* 0x000fea0003800000 */
[----:B------:R-:W-:Y:S01]  /*74d0*/  ISETP.NE.AND P1, PT, R101, RZ, PT ;  /* 0x000000ff6500720c */ /* 0x000fe20003f25270 */
[----:B------:R-:W-:Y:S01]  /*74e0*/  BSSY B0, `(.L_x_119) ;  /* 0x000000a000007945 */ /* 0x000fe20003800000 */
[----:B------:R-:W-:Y:S11]  /*74f0*/  ISETP.NE.AND P0, PT, R100, RZ, PT ;  /* 0x000000ff6400720c */ /* 0x000ff60003f05270 */
[----:B------:R-:W-:Y:S04]  /*7500*/  @P1 IMAD R5, R162, 0x2000, R103 ;  /* 0x00002000a2051824 */ /* 0x000fe800078e0267 */
[--C-:B------:R-:W-:Y:S01]  /*7510*/  @P1 IMAD.IADD R4, R167, 0x1, R5.reuse ;  /* 0x00000001a7041824 */ /* 0x100fe200078e0205 */
[----:B------:R-:W-:Y:S01]  /*7520*/  @P1 IADD3 R3, PT, PT, R166, R5, RZ ;  /* 0x00000005a6031210 */ /* 0x000fe20007ffe0ff */
[----:B------:R-:W-:Y:S01]  /*7530*/  @P1 IMAD.IADD R2, R102, 0x1, R5 ;  /* 0x0000000166021824 */ /* 0x000fe200078e0205 */
[----:B------:R-:W-:Y:S06]  /*7540*/  @P0 BRA `(.L_x_120) ;  /* 0x00000000000c0947 */ /* 0x000fec0003800000 */
[----:B------:R-:W-:Y:S04]  /*7550*/  SHF.L.U32 R0, R161, 0x1f, RZ ;  /* 0x0000001fa1007819 */ /* 0x000fe800000006ff */
[----:B------:R-:W2:Y:S02]  /*7560*/  SYNCS.PHASECHK.TRANS64.TRYWAIT P0, [R117+URZ+0x50], R0 ;  /* 0x00005000750075a7 */ /* 0x000ea400080011ff */
[----:B--2---:R-:W-:Y:S05]  /*7570*/  @!P0 BRA `(.L_x_121) ;  /* 0x0000004c00648947 */ /* 0x004fea0003800000 */
.L_x_120:
[----:B------:R-:W-:Y:S05]  /*7580*/  BSYNC B0 ;  /* 0x0000000000007941 */ /* 0x000fea0003800000 */
.L_x_119:
[----:B------:R-:W-:Y:S01]  /*7590*/  ISETP.NE.AND P0, PT, R101, RZ, PT ;  /* 0x000000ff6500720c */ /* 0x000fe20003f05270 */
[----:B--2---:R-:W-:Y:S02]  /*75a0*/  VIADD R117, R117, 0x70 ;  /* 0x0000007075757836 */ /* 0x004fe40000000000 */
[----:B------:R-:W-:Y:S02]  /*75b0*/  IMAD.U32 R0, RZ, RZ, UR37 ;  /* 0x00000025ff007e24 */ /* 0x000fe4000f8e00ff */
[----:B------:R-:W-:Y:S03]  /*75c0*/  VIADD R162, R162, 0x1 ;  /* 0x00000001a2a27836 */ /* 0x000fe60000000000 */
[----:B------:R-:W-:Y:S05]  /*75d0*/  PRMT R0, R0, 0x654, R117 ;  /* 0x0000065400007816 */ /* 0x000fea0000000075 */
[----:B------:R2:W3:Y:S04]  /*75e0*/  @P0 LDS.128 R88, [R5+0x200] ;  /* 0x0002000005580984 */ /* 0x0004e80000000c00 */
[----:B------:R2:W4:Y:S04]  /*75f0*/  @P0 LDS.128 R96, [R4+0x200] ;  /* 0x0002000004600984 */ /* 0x0005280000000c00 */
        /* <DEDUP_REMOVED lines=12> */
[----:B--234-:R-:W-:Y:S02]  /*76c0*/  LOP3.LUT R161, R161, R0, RZ, 0x3c, !PT ;  /* 0x00000000a1a17212 */ /* 0x01cfe400078e3cff */
.L_x_118:
[----:B------:R-:W-:Y:S05]  /*76d0*/  BSYNC B1 ;  /* 0x0000000000017941 */ /* 0x000fea0003800000 */
.L_x_117:
[----:B------:R-:W-:Y:S05]  /*76e0*/  VIADD R3, R80, 0x40 ;  /* 0x0000004050037836 */ /* 0x000fea0000000000 */
[----:B------:R-:W-:Y:S04]  /*76f0*/  SHF.R.U32.HI R3, RZ, 0x15, R3 ;  /* 0x00000015ff037819 */ /* 0x000fe80000011603 */
[----:B------:R-:W-:Y:S11]  /*7700*/  LOP3.LUT P0, RZ, R3, 0x3, R156, 0x48, !PT ;  /* 0x0000000303ff7812 */ /* 0x000ff6000780489c */
[----:B------:R-:W-:Y:S02]  /*7710*/  @!UPT UIADD3 URZ, UPT, UPT, URZ, URZ, URZ ;  /* 0x000000fffffff290 */ /* 0x000fe4000fffe0ff */
[----:B------:R-:W-:Y:S05]  /*7720*/  @!P0 BRA `(.L_x_122) ;  /* 0x0000000000408947 */ /* 0x000fea0003800000 */
[----:B------:R-:W2:Y:S01]  /*7730*/  LDCU.64 UR8, c[0x4][0x78] ;  /* 0x01000f00ff0877ac */ /* 0x000ea20008000a00 */
[----:B------:R-:W-:Y:S01]  /*7740*/  MOV R3, 0x0 ;  /* 0x0000000000037802 */ /* 0x000fe20000000f00 */
[----:B------:R-:W-:Y:S02]  /*7750*/  HFMA2 R12, -RZ, RZ, 0, 5.9604644775390625e-08 ;  /* 0x00000001ff0c7431 */ /* 0x000fe400000001ff */
[----:B------:R-:W-:Y:S02]  /*7760*/  IMAD.MOV.U32 R8, RZ, RZ, 0x192 ;  /* 0x00000192ff087424 */ /* 0x000fe400078e00ff */
[----:B------:R-:W-:Y:S01]  /*7770*/  IMAD.MOV.U32 R13, RZ, RZ, RZ ;  /* 0x000000ffff0d7224 */ /* 0x000fe200078e00ff */
[----:B------:R-:W3:Y:S01]  /*7780*/  LDCU.64 UR6, c[0x4][0x80] ;  /* 0x01001000ff0677ac */ /* 0x000ee20008000a00 */
[----:B------:R-:W4:Y:S01]  /*7790*/  LDC.64 R2, c[0x4][R3] ;  /* 0x0100000003027b82 */ /* 0x000f220000000a00 */
[----:B------:R-:W5:Y:S01]  /*77a0*/  LDCU.64 UR4, c[0x4][0x18] ;  /* 0x01000300ff0477ac */ /* 0x000f620008000a00 */
[----:B--2---:R-:W-:Y:S01]  /*77b0*/  MOV R5, UR9 ;  /* 0x0000000900057c02 */ /* 0x004fe20008000f00 */
[----:B------:R-:W-:Y:S01]  /*77c0*/  IMAD.U32 R4, RZ, RZ, UR8 ;  /* 0x00000008ff047e24 */ /* 0x000fe2000f8e00ff */
[----:B---3--:R-:W-:Y:S01]  /*77d0*/  MOV R7, UR7 ;  /* 0x0000000700077c02 */ /* 0x008fe20008000f00 */
[----:B------:R-:W-:Y:S01]  /*77e0*/  IMAD.U32 R6, RZ, RZ, UR6 ;  /* 0x00000006ff067e24 */ /* 0x000fe2000f8e00ff */
[----:B-----5:R-:W-:Y:S01]  /*77f0*/  MOV R11, UR5 ;  /* 0x00000005000b7c02 */ /* 0x020fe20008000f00 */
[----:B------:R-:W-:Y:S02]  /*7800*/  IMAD.U32 R10, RZ, RZ, UR4 ;  /* 0x00000004ff0a7e24 */ /* 0x000fe4000f8e00ff */
[----:B------:R-:W-:Y:S07]  /*7810*/  LEPC R20, `(.L_x_122) ;  /* 0x000000001014794e */ /* 0x000fee0000000000 */
[----:B-1--4-:R-:W-:Y:S05]  /*7820*/  CALL.ABS.NOINC R2 ;  /* 0x0000000002007343 */ /* 0x012fea0003c00000 */
.L_x_122:
[----:B------:R-:W-:Y:S05]  /*7830*/  WARPSYNC.ALL ;  /* 0x0000000000007948 */ /* 0x000fea0003800000 */
[----:B------:R-:W-:Y:S01]  /*7840*/  R2UR UR4, R80 ;  /* 0x00000000500472ca */ /* 0x000fe200000e0000 */
[----:B------:R-:W-:Y:S01]  /*7850*/  BSSY.RECONVERGENT B0, `(.L_x_123) ;  /* 0x000011c000007945 */ /* 0x000fe20003800200 */
[C---:B------:R-:W-:Y:S02]  /*7860*/  PRMT R81, R88.reuse, 0x8880, RZ ;  /* 0x0000888058517816 */ /* 0x040fe400000000ff */
[C---:B------:R-:W-:Y:S02]  /*7870*/  SHF.L.U32 R84, R88.reuse, 0x8, RZ ;  /* 0x0000000858547819 */ /* 0x040fe400000006ff */
[----:B------:R-:W-:Y:S02]  /*7880*/  SHF.L.U32 R83, R88, 0x10, RZ ;  /* 0x0000001058537819 */ /* 0x000fe400000006ff */
[----:B------:R-:W-:Y:S02]  /*7890*/  SHF.R.S32.HI R84, RZ, 0x18, R84 ;  /* 0x00000018ff547819 */ /* 0x000fe40000011454 */
[----:B------:R-:W-:Y:S02]  /*78a0*/  SHF.R.S32.HI R83, RZ, 0x18, R83 ;  /* 0x00000018ff537819 */ /* 0x000fe40000011453 */
[----:B------:R-:W-:Y:S01]  /*78b0*/  ISETP.NE.AND P0, PT, R169, RZ, PT ;  /* 0x000000ffa900720c */ /* 0x000fe20003f05270 */
[----:B------:R-:W2:Y:S01]  /*78c0*/  LDTM.x64 R4, tmem[UR4+0x40] ;  /* 0x00004004000479ee */ /* 0x000ea20008340000 */
[----:B------:R-:W-:Y:S01]  /*78d0*/  ISETP.NE.AND P6, PT, R116, RZ, PT ;  /* 0x000000ff7400720c */ /* 0x000fe20003fc5270 */
[C---:B--2---:R-:W-:Y:S02]  /*78e0*/  IMAD R0, R78.reuse, R4, RZ ;  /* 0x000000044e007224 */ /* 0x044fe400078e02ff */
[C---:B------:R-:W-:Y:S02]  /*78f0*/  IMAD R3, R78.reuse, R6, RZ ;  /* 0x000000064e037224 */ /* 0x040fe400078e02ff */
[C---:B------:R-:W-:Y:S02]  /*7900*/  IMAD R4, R78.reuse, R8, RZ ;  /* 0x000000084e047224 */ /* 0x040fe400078e02ff */
[C---:B------:R-:W-:Y:S02]  /*7910*/  IMAD R6, R78.reuse, R10, RZ ;  /* 0x0000000a4e067224 */ /* 0x040fe400078e02ff */
[C---:B------:R-:W-:Y:S02]  /*7920*/  IMAD R2, R78.reuse, R5, RZ ;  /* 0x000000054e027224 */ /* 0x040fe400078e02ff */
[C---:B------:R-:W-:Y:S02]  /*7930*/  IMAD R8, R78.reuse, R12, RZ ;  /* 0x0000000c4e087224 */ /* 0x040fe400078e02ff */
[C---:B------:R-:W-:Y:S02]  /*7940*/  IMAD R10, R78.reuse, R14, RZ ;  /* 0x0000000e4e0a7224 */ /* 0x040fe400078e02ff */
[C---:B------:R-:W-:Y:S02]  /*7950*/  IMAD R5, R78.reuse, R9, RZ ;  /* 0x000000094e057224 */ /* 0x040fe400078e02ff */
[----:B------:R-:W-:Y:S01]  /*7960*/  IMAD R0, R81, R82, R0 ;  /* 0x0000005251007224 */ /* 0x000fe200078e0200 */
[----:B------:R-:W-:Y:S01]  /*7970*/  SHF.L.U32 R81, R89, 0x8, RZ ;  /* 0x0000000859517819 */ /* 0x000fe200000006ff */
[C---:B------:R-:W-:Y:S02]  /*7980*/  IMAD R12, R78.reuse, R16, RZ ;  /* 0x000000104e0c7224 */ /* 0x040fe400078e02ff */
[C---:B------:R-:W-:Y:S01]  /*7990*/  IMAD R14, R78.reuse, R18, RZ ;  /* 0x000000124e0e7224 */ /* 0x040fe200078e02ff */
[----:B------:R-:W-:Y:S01]  /*79a0*/  SHF.R.S32.HI R81, RZ, 0x18, R81 ;  /* 0x00000018ff517819 */ /* 0x000fe20000011451 */
[C---:B------:R-:W-:Y:S02]  /*79b0*/  IMAD R9, R78.reuse, R13, RZ ;  /* 0x0000000d4e097224 */ /* 0x040fe400078e02ff */
[C---:B------:R-:W-:Y:S02]  /*79c0*/  IMAD R16, R78.reuse, R20, RZ ;  /* 0x000000144e107224 */ /* 0x040fe400078e02ff */
[C---:B------:R-:W-:Y:S02]  /*79d0*/  IMAD R18, R78.reuse, R22, RZ ;  /* 0x000000164e127224 */ /* 0x040fe400078e02ff */
[C---:B------:R-:W-:Y:S02]  /*79e0*/  IMAD R13, R78.reuse, R17, RZ ;  /* 0x000000114e0d7224 */ /* 0x040fe400078e02ff */
[C---:B------:R-:W-:Y:S02]  /*79f0*/  IMAD R20, R78.reuse, R24, RZ ;  /* 0x000000184e147224 */ /* 0x040fe400078e02ff */
[C---:B------:R-:W-:Y:S02]  /*7a00*/  IMAD R22, R78.reuse, R26, RZ ;  /* 0x0000001a4e167224 */ /* 0x040fe400078e02ff */
[----:B------:R-:W-:Y:S01]  /*7a10*/  IMAD R2, R83, R82, R2 ;  /* 0x0000005253027224 */ /* 0x000fe200078e0202 */
[----:B------:R-:W-:Y:S01]  /*7a20*/  SHF.R.S32.HI R83, RZ, 0x18, R89 ;  /* 0x00000018ff537819 */ /* 0x000fe20000011459 */
[C---:B------:R-:W-:Y:S02]  /*7a30*/  IMAD R17, R78.reuse, R21, RZ ;  /* 0x000000154e117224 */ /* 0x040fe400078e02ff */
[C---:B------:R-:W-:Y:S02]  /*7a40*/  IMAD R24, R78.reuse, R28, RZ ;  /* 0x0000001c4e187224 */ /* 0x040fe400078e02ff */
[C---:B------:R-:W-:Y:S02]  /*7a50*/  IMAD R26, R78.reuse, R30, RZ ;  /* 0x0000001e4e1a7224 */ /* 0x040fe400078e02ff */
[C---:B------:R-:W-:Y:S02]  /*7a60*/  IMAD R21, R78.reuse, R25, RZ ;  /* 0x000000194e157224 */ /* 0x040fe400078e02ff */
[C---:B------:R-:W-:Y:S02]  /*7a70*/  IMAD R28, R78.reuse, R32, RZ ;  /* 0x000000204e1c7224 */ /* 0x040fe400078e02ff */
[----:B------:R-:W-:Y:S02]  /*7a80*/  IMAD R30, R78, R34, RZ ;  /* 0x000000224e1e7224 */ /* 0x000fe400078e02ff */
[----:B------:R-:W-:Y:S02]  /*7a90*/  IMAD R3, R84, R82, R3 ;  /* 0x0000005254037224 */ /* 0x000fe400078e0203 */
[C---:B------:R-:W-:Y:S02]  /*7aa0*/  IMAD R25, R78.reuse, R29, RZ ;  /* 0x0000001d4e197224 */ /* 0x040fe400078e02ff */
        /* <DEDUP_REMOVED lines=14> */
[C---:B------:R-:W-:Y:S01]  /*7b90*/  IMAD R60, R78.reuse, R64, RZ ;  /* 0x000000404e3c7224 */ /* 0x040fe200078e02ff */
[----:B------:R-:W-:Y:S01]  /*7ba0*/  SHF.R.S32.HI R64, RZ, 0x18, R88 ;  /* 0x00000018ff407819 */ /* 0x000fe20000011458 */
[C---:B------:R-:W-:Y:S02]  /*7bb0*/  IMAD R34, R78.reuse, R38, RZ ;  /* 0x000000264e227224 */ /* 0x040fe400078e02ff */
[C---:B------:R-:W-:Y:S02]  /*7bc0*/  IMAD R38, R78.reuse, R42, RZ ;  /* 0x0000002a4e267224 */ /* 0x040fe400078e02ff */
[C---:B------:R-:W-:Y:S02]  /*7bd0*/  IMAD R57, R78.reuse, R61, RZ ;  /* 0x0000003d4e397224 */ /* 0x040fe400078e02ff */
[C---:B------:R-:W-:Y:S01]  /*7be0*/  IMAD R61, R78.reuse, R65, RZ ;  /* 0x000000414e3d7224 */ /* 0x040fe200078e02ff */
[C---:B------:R-:W-:Y:S01]  /*7bf0*/  PRMT R65, R89.reuse, 0x8880, RZ ;  /* 0x0000888059417816 */ /* 0x040fe200000000ff */
[C---:B------:R-:W-:Y:S02]  /*7c00*/  IMAD R42, R78.reuse, R46, RZ ;  /* 0x0000002e4e2a7224 */ /* 0x040fe400078e02ff */
[C---:B------:R-:W-:Y:S02]  /*7c10*/  IMAD R46, R78.reuse, R50, RZ ;  /* 0x000000324e2e7224 */ /* 0x040fe400078e02ff */
[C---:B------:R-:W-:Y:S02]  /*7c20*/  IMAD R51, R78.reuse, R51, RZ ;  /* 0x000000334e337224 */ /* 0x040fe400078e02ff */
[C---:B------:R-:W-:Y:S02]  /*7c30*/  IMAD R50, R78.reuse, R54, RZ ;  /* 0x000000364e327224 */ /* 0x040fe400078e02ff */
[C---:B------:R-:W-:Y:S02]  /*7c40*/  IMAD R54, R78.reuse, R58, RZ ;  /* 0x0000003a4e367224 */ /* 0x040fe400078e02ff */
[C---:B------:R-:W-:Y:S02]  /*7c50*/  IMAD R58, R78.reuse, R62, RZ ;  /* 0x0000003e4e3a7224 */ /* 0x040fe400078e02ff */
[C---:B------:R-:W-:Y:S01]  /*7c60*/  IMAD R62, R78.reuse, R66, RZ ;  /* 0x000000424e3e7224 */ /* 0x040fe200078e02ff */
[----:B------:R-:W-:Y:S01]  /*7c70*/  SHF.L.U32 R66, R89, 0x10, RZ ;  /* 0x0000001059427819 */ /* 0x000fe200000006ff */
[C---:B------:R-:W-:Y:S02]  /*7c80*/  IMAD R7, R78.reuse, R7, RZ ;  /* 0x000000074e077224 */ /* 0x040fe400078e02ff */
[----:B------:R-:W-:Y:S01]  /*7c90*/  IMAD R11, R78, R11, RZ ;  /* 0x0000000b4e0b7224 */ /* 0x000fe200078e02ff */
[----:B------:R-:W-:Y:S01]  /*7ca0*/  SHF.R.S32.HI R66, RZ, 0x18, R66 ;  /* 0x00000018ff427819 */ /* 0x000fe20000011442 */
[-C--:B------:R-:W-:Y:S01]  /*7cb0*/  IMAD R7, R64, R82.reuse, R7 ;  /* 0x0000005240077224 */ /* 0x080fe200078e0207 */
[C---:B------:R-:W-:Y:S01]  /*7cc0*/  PRMT R64, R90.reuse, 0x8880, RZ ;  /* 0x000088805a407816 */ /* 0x040fe200000000ff */
[-C--:B------:R-:W-:Y:S01]  /*7cd0*/  IMAD R4, R65, R82.reuse, R4 ;  /* 0x0000005241047224 */ /* 0x080fe200078e0204 */
[----:B------:R-:W-:Y:S01]  /*7ce0*/  SHF.L.U32 R65, R90, 0x10, RZ ;  /* 0x000000105a417819 */ /* 0x000fe200000006ff */
[-C--:B------:R-:W-:Y:S02]  /*7cf0*/  IMAD R5, R66, R82.reuse, R5 ;  /* 0x0000005242057224 */ /* 0x080fe400078e0205 */
[-C--:B------:R-:W-:Y:S01]  /*7d00*/  IMAD R6, R81, R82.reuse, R6 ;  /* 0x0000005251067224 */ /* 0x080fe200078e0206 */
[----:B------:R-:W-:Y:S01]  /*7d10*/  I2IP.S8.S32.SAT R81, R7, R3, RZ ;  /* 0x0000000307517239 */ /* 0x000fe200000014ff */
[----:B------:R-:W-:Y:S01]  /*7d20*/  IMAD R11, R83, R82, R11 ;  /* 0x00000052530b7224 */ /* 0x000fe200078e020b */
[----:B------:R-:W-:Y:S01]  /*7d30*/  SHF.L.U32 R7, R90, 0x8, RZ ;  /* 0x000000085a077819 */ /* 0x000fe200000006ff */
[C---:B------:R-:W-:Y:S01]  /*7d40*/  IMAD R15, R78.reuse, R15, RZ ;  /* 0x0000000f4e0f7224 */ /* 0x040fe200078e02ff */
[----:B------:R-:W-:Y:S01]  /*7d50*/  MOV R3, R64 ;  /* 0x0000004000037202 */ /* 0x000fe20000000f00 */
[C---:B------:R-:W-:Y:S01]  /*7d60*/  IMAD R19, R78.reuse, R19, RZ ;  /* 0x000000134e137224 */ /* 0x040fe200078e02ff */
[----:B------:R-:W-:Y:S01]  /*7d70*/  I2IP.S8.S32.SAT R11, R11, R6, RZ ;  /* 0x000000060b0b7239 */ /* 0x000fe200000014ff */
[C---:B------:R-:W-:Y:S01]  /*7d80*/  IMAD R23, R78.reuse, R23, RZ ;  /* 0x000000174e177224 */ /* 0x040fe200078e02ff */
[----:B------:R-:W-:Y:S01]  /*7d90*/  SHF.R.S32.HI R6, RZ, 0x18, R65 ;  /* 0x00000018ff067819 */ /* 0x000fe20000011441 */
[----:B------:R-:W-:Y:S01]  /*7da0*/  IMAD R8, R3, R82, R8 ;  /* 0x0000005203087224 */ /* 0x000fe200078e0208 */
[----:B------:R-:W-:Y:S01]  /*7db0*/  SHF.R.S32.HI R7, RZ, 0x18, R7 ;  /* 0x00000018ff077819 */ /* 0x000fe20000011407 */
[----:B------:R-:W-:Y:S01]  /*7dc0*/  IMAD R27, R78, R27, RZ ;  /* 0x0000001b4e1b7224 */ /* 0x000fe200078e02ff */
[----:B------:R-:W-:Y:S01]  /*7dd0*/  I2IP.S8.S32.SAT R84, R2, R0, R81 ;  /* 0x0000000002547239 */ /* 0x000fe20000001451 */
[-C--:B------:R-:W-:Y:S01]  /*7de0*/  IMAD R9, R6, R82.reuse, R9 ;  /* 0x0000005206097224 */ /* 0x080fe200078e0209 */
[----:B------:R-:W-:Y:S01]  /*7df0*/  SHF.L.U32 R2, R91, 0x10, RZ ;  /* 0x000000105b027819 */ /* 0x000fe200000006ff */
[----:B------:R-:W-:Y:S01]  /*7e00*/  IMAD R10, R7, R82, R10 ;  /* 0x00000052070a7224 */ /* 0x000fe200078e020a */
[----:B------:R-:W-:Y:S01]  /*7e10*/  SHF.R.S32.HI R0, RZ, 0x18, R90 ;  /* 0x00000018ff007819 */ /* 0x000fe2000001145a */
[C---:B------:R-:W-:Y:S01]  /*7e20*/  IMAD R31, R78.reuse, R31, RZ ;  /* 0x0000001f4e1f7224 */ /* 0x040fe200078e02ff */
[----:B------:R-:W-:Y:S01]  /*7e30*/  I2IP.S8.S32.SAT R85, R5, R4, R11 ;  /* 0x0000000405557239 */ /* 0x000fe2000000140b */
[----:B------:R-:W-:Y:S01]  /*7e40*/  IMAD R35, R78, R35, RZ ;  /* 0x000000234e237224 */ /* 0x000fe200078e02ff */
[C---:B------:R-:W-:Y:S01]  /*7e50*/  PRMT R3, R91.reuse, 0x8880, RZ ;  /* 0x000088805b037816 */ /* 0x040fe200000000ff */
[-C--:B------:R-:W-:Y:S01]  /*7e60*/  IMAD R15, R0, R82.reuse, R15 ;  /* 0x00000052000f7224 */ /* 0x080fe200078e020f */
[----:B------:R-:W-:Y:S01]  /*7e70*/  SHF.L.U32 R5, R91, 0x8, RZ ;  /* 0x000000085b057819 */ /* 0x000fe200000006ff */
[C---:B------:R-:W-:Y:S01]  /*7e80*/  IMAD R39, R78.reuse, R39, RZ ;  /* 0x000000274e277224 */ /* 0x040fe200078e02ff */
[----:B------:R-:W-:Y:S01]  /*7e90*/  SHF.R.S32.HI R2, RZ, 0x18, R2 ;  /* 0x00000018ff027819 */ /* 0x000fe20000011402 */
[-C--:B------:R-:W-:Y:S01]  /*7ea0*/  IMAD R12, R3, R82.reuse, R12 ;  /* 0x00000052030c7224 */ /* 0x080fe200078e020c */
[----:B------:R-:W-:Y:S01]  /*7eb0*/  SHF.R.S32.HI R5, RZ, 0x18, R5 ;  /* 0x00000018ff057819 */ /* 0x000fe20000011405 */
[----:B------:R-:W-:Y:S01]  /*7ec0*/  IMAD R43, R78, R43, RZ ;  /* 0x0000002b4e2b7224 */ /* 0x000fe200078e02ff */
[----:B------:R-:W-:Y:S01]  /*7ed0*/  SHF.R.S32.HI R4, RZ, 0x18, R91 ;  /* 0x00000018ff047819 */ /* 0x000fe2000001145b */
[-C--:B------:R-:W-:Y:S01]  /*7ee0*/  IMAD R13, R2, R82.reuse, R13 ;  /* 0x00000052020d7224 */ /* 0x080fe200078e020d */
[C---:B------:R-:W-:Y:S01]  /*7ef0*/  SHF.L.U32 R0, R96.reuse, 0x10, RZ ;  /* 0x0000001060007819 */ /* 0x040fe200000006ff */
[-C--:B------:R-:W-:Y:S01]  /*7f00*/  IMAD R14, R5, R82.reuse, R14 ;  /* 0x00000052050e7224 */ /* 0x080fe200078e020e */
[C---:B------:R-:W-:Y:S01]  /*7f10*/  PRMT R3, R96.reuse, 0x8880, RZ ;  /* 0x0000888060037816 */ /* 0x040fe200000000ff */
[----:B------:R-:W-:Y:S01]  /*7f20*/  IMAD.SHL.U32 R2, R96, 0x100, RZ ;  /* 0x0000010060027824 */ /* 0x000fe200078e00ff */
[----:B------:R-:W-:Y:S01]  /*7f30*/  SHF.R.S32.HI R0, RZ, 0x18, R0 ;  /* 0x00000018ff007819 */ /* 0x000fe20000011400 */
[-C--:B------:R-:W-:Y:S01]  /*7f40*/  IMAD R19, R4, R82.reuse, R19 ;  /* 0x0000005204137224 */ /* 0x080fe200078e0213 */
[----:B------:R-:W-:Y:S01]  /*7f50*/  SHF.L.U32 R4, R97, 0x10, RZ ;  /* 0x0000001061047819 */ /* 0x000fe200000006ff */
[-C--:B------:R-:W-:Y:S01]  /*7f60*/  IMAD R16, R3, R82.reuse, R16 ;  /* 0x0000005203107224 */ /* 0x080fe200078e0210 */
[----:B------:R-:W-:Y:S01]  /*7f70*/  SHF.R.S32.HI R5, RZ, 0x18, R2 ;  /* 0x00000018ff057819 */ /* 0x000fe20000011402 */
[-C--:B------:R-:W-:Y:S01]  /*7f80*/  IMAD R17, R0, R82.reuse, R17 ;  /* 0x0000005200117224 */ /* 0x080fe200078e0211 */
[----:B------:R-:W-:Y:S01]  /*7f90*/  SHF.R.S32.HI R0, RZ, 0x18, R96 ;  /* 0x00000018ff007819 */ /* 0x000fe20000011460 */
[----:B------:R-:W-:Y:S01]  /*7fa0*/  IMAD R47, R78, R47, RZ ;  /* 0x0000002f4e2f7224 */ /* 0x000fe200078e02ff */
[----:B------:R-:W-:Y:S01]  /*7fb0*/  PRMT R3, R97, 0x8880, RZ ;  /* 0x0000888061037816 */ /* 0x000fe200000000ff */
[-C--:B------:R-:W-:Y:S01]  /*7fc0*/  IMAD R18, R5, R82.reuse, R18 ;  /* 0x0000005205127224 */ /* 0x080fe200078e0212 */
[----:B------:R-:W-:Y:S01]  /*7fd0*/  SHF.L.U32 R2, R97, 0x8, RZ ;  /* 0x0000000861027819 */ /* 0x000fe200000006ff */
[-C--:B------:R-:W-:Y:S01]  /*7fe0*/  IMAD R23, R0, R82.reuse, R23 ;  /* 0x0000005200177224 */ /* 0x080fe200078e0217 */
        /* <DEDUP_REMOVED lines=8> */
[----:B------:R-:W-:Y:S01]  /*8070*/  PRMT R3, R98, 0x8880, RZ ;  /* 0x0000888062037816 */ /* 0x000fe200000000ff */
        /* <DEDUP_REMOVED lines=9> */
[----:B------:R-:W-:Y:S01]  /*8110*/  SHF.L.U32 R0, R99, 0x10, RZ ;  /* 0x0000001063007819 */ /* 0x000fe200000006ff */
[-C--:B------:R-:W-:Y:S01]  /*8120*/  IMAD R26, R5, R82.reuse, R26 ;  /* 0x00000052051a7224 */ /* 0x080fe200078e021a */
[C---:B------:R-:W-:Y:S01]  /*8130*/  PRMT R3, R99.reuse, 0x8880, RZ ;  /* 0x0000888063037816 */ /* 0x040fe200000000ff */
[-C--:B------:R-:W-:Y:S01]  /*8140*/  IMAD R31, R2, R82.reuse, R31 ;  /* 0x00000052021f7224 */ /* 0x080fe200078e021f */
[----:B------:R-:W-:Y:S01]  /*8150*/  SHF.L.U32 R2, R99, 0x8, RZ ;  /* 0x0000000863027819 */ /* 0x000fe200000006ff */
[----:B------:R-:W-:Y:S01]  /*8160*/  IMAD R67, R78, R67, RZ ;  /* 0x000000434e437224 */ /* 0x000fe200078e02ff */
[----:B------:R-:W-:Y:S01]  /*8170*/  SHF.R.S32.HI R0, RZ, 0x18, R0 ;  /* 0x00000018ff007819 */ /* 0x000fe20000011400 */
[-C--:B------:R-:W-:Y:S01]  /*8180*/  IMAD R28, R3, R82.reuse, R28 ;  /* 0x00000052031c7224 */ /* 0x080fe200078e021c */
[----:B------:R-:W-:Y:S02]  /*8190*/  SHF.R.S32.HI R5, RZ, 0x18, R2 ;  /* 0x00000018ff057819 */ /* 0x000fe40000011402 */
[----:B------:R-:W-:Y:S01]  /*81a0*/  SHF.R.S32.HI R2, RZ, 0x18, R99 ;  /* 0x00000018ff027819 */ /* 0x000fe20000011463 */
[-C--:B------:R-:W-:Y:S01]  /*81b0*/  IMAD R29, R0, R82.reuse, R29 ;  /* 0x00000052001d7224 */ /* 0x080fe200078e021d */
[C---:B-1----:R-:W-:Y:S01]  /*81c0*/  PRMT R3, R104.reuse, 0x8880, RZ ;  /* 0x0000888068037816 */ /* 0x042fe200000000ff */
[----:B------:R-:W-:Y:S01]  /*81d0*/  IMAD.U32 R0, R104, 0x10000, RZ ;  /* 0x0001000068007824 */ /* 0x000fe200078e00ff */
[----:B------:R-:W-:Y:S01]  /*81e0*/  SHF.L.U32 R4, R105, 0x10, RZ ;  /* 0x0000001069047819 */ /* 0x000fe200000006ff */
[----:B------:R-:W-:Y:S01]  /*81f0*/  IMAD R30, R5, R82, R30 ;  /* 0x00000052051e7224 */ /* 0x000fe200078e021e */
[----:B------:R-:W-:Y:S01]  /*8200*/  I2IP.S8.S32.SAT R10, R15, R10, RZ ;  /* 0x0000000a0f0a7239 */ /* 0x000fe200000014ff */
[-C--:B------:R-:W-:Y:S01]  /*8210*/  IMAD R35, R2, R82.reuse, R35 ;  /* 0x0000005202237224 */ /* 0x080fe200078e0223 */
[----:B------:R-:W-:Y:S01]  /*8220*/  SHF.L.U32 R2, R104, 0x8, RZ ;  /* 0x0000000868027819 */ /* 0x000fe200000006ff */
[-C--:B------:R-:W-:Y:S01]  /*8230*/  IMAD R32, R3, R82.reuse, R32 ;  /* 0x0000005203207224 */ /* 0x080fe200078e0220 */
[----:B------:R-:W-:Y:S02]  /*8240*/  SHF.R.S32.HI R0, RZ, 0x18, R0 ;  /* 0x00000018ff007819 */ /* 0x000fe40000011400 */
[----:B------:R-:W-:Y:S02]  /*8250*/  SHF.R.S32.HI R5, RZ, 0x18, R2 ;  /* 0x00000018ff057819 */ /* 0x000fe40000011402 */
[----:B------:R-:W-:Y:S01]  /*8260*/  PRMT R3, R105, 0x8880, RZ ;  /* 0x0000888069037816 */ /* 0x000fe200000000ff */
[-C--:B------:R-:W-:Y:S01]  /*8270*/  IMAD R33, R0, R82.reuse, R33 ;  /* 0x0000005200217224 */ /* 0x080fe200078e0221 */
[----:B------:R-:W-:Y:S01]  /*8280*/  SHF.R.S32.HI R0, RZ, 0x18, R104 ;  /* 0x00000018ff007819 */ /* 0x000fe20000011468 */
[----:B------:R-:W-:Y:S01]  /*8290*/  IMAD R34, R5, R82, R34 ;  /* 0x0000005205227224 */ /* 0x000fe200078e0222 */
[----:B------:R-:W-:Y:S02]  /*82a0*/  SHF.L.U32 R2, R105, 0x8, RZ ;  /* 0x0000000869027819 */ /* 0x000fe400000006ff */
[----:B------:R-:W-:Y:S01]  /*82b0*/  I2IP.S8.S32.SAT R14, R19, R14, RZ ;  /* 0x0000000e130e7239 */ /* 0x000fe200000014ff */
[-C--:B------:R-:W-:Y:S01]  /*82c0*/  IMAD R39, R0, R82.reuse, R39 ;  /* 0x0000005200277224 */ /* 0x080fe200078e0227 */
[----:B------:R-:W-:Y:S01]  /*82d0*/  SHF.R.S32.HI R0, RZ, 0x18, R4 ;  /* 0x00000018ff007819 */ /* 0x000fe20000011404 */
[-C--:B------:R-:W-:Y:S01]  /*82e0*/  IMAD R36, R3, R82.reuse, R36 ;  /* 0x0000005203247224 */ /* 0x080fe200078e0224 */
[----:B------:R-:W-:Y:S02]  /*82f0*/  SHF.R.S32.HI R5, RZ, 0x18, R2 ;  /* 0x00000018ff057819 */ /* 0x000fe40000011402 */
[----:B------:R-:W-:Y:S01]  /*8300*/  SHF.L.U32 R2, R106, 0x10, RZ ;  /* 0x000000106a027819 */ /* 0x000fe200000006ff */
[-C--:B------:R-:W-:Y:S01]  /*8310*/  IMAD R37, R0, R82.reuse, R37 ;  /* 0x0000005200257224 */ /* 0x080fe200078e0225 */
[----:B------:R-:W-:Y:S01]  /*8320*/  SHF.R.S32.HI R0, RZ, 0x18, R105 ;  /* 0x00000018ff007819 */ /* 0x000fe20000011469 */
[-C--:B------:R-:W-:Y:S01]  /*8330*/  IMAD R38, R5, R82.reuse, R38 ;  /* 0x0000005205267224 */ /* 0x080fe200078e0226 */
[C---:B------:R-:W-:Y:S02]  /*8340*/  PRMT R3, R106.reuse, 0x8880, RZ ;  /* 0x000088806a037816 */ /* 0x040fe400000000ff */
[----:B------:R-:W-:Y:S01]  /*8350*/  SHF.L.U32 R5, R106, 0x8, RZ ;  /* 0x000000086a057819 */ /* 0x000fe200000006ff */
[-C--:B------:R-:W-:Y:S01]  /*8360*/  IMAD R43, R0, R82.reuse, R43 ;  /* 0x00000052002b7224 */ /* 0x080fe200078e022b */
[----:B------:R-:W-:Y:S01]  /*8370*/  SHF.R.S32.HI R2, RZ, 0x18, R2 ;  /* 0x00000018ff027819 */ /* 0x000fe20000011402 */
[-C--:B------:R-:W-:Y:S01]  /*8380*/  IMAD R40, R3, R82.reuse, R40 ;  /* 0x0000005203287224 */ /* 0x080fe200078e0228 */
[----:B------:R-:W-:Y:S02]  /*8390*/  SHF.R.S32.HI R5, RZ, 0x18, R5 ;  /* 0x00000018ff057819 */ /* 0x000fe40000011405 */
[----:B------:R-:W-:Y:S01]  /*83a0*/  SHF.R.S32.HI R4, RZ, 0x18, R106 ;  /* 0x00000018ff047819 */ /* 0x000fe2000001146a */
[-C--:B------:R-:W-:Y:S01]  /*83b0*/  IMAD R41, R2, R82.reuse, R41 ;  /* 0x0000005202297224 */ /* 0x080fe200078e0229 */
[----:B------:R-:W-:Y:S01]  /*83c0*/  SHF.L.U32 R0, R107, 0x10, RZ ;  /* 0x000000106b007819 */ /* 0x000fe200000006ff */
[-C--:B------:R-:W-:Y:S01]  /*83d0*/  IMAD R42, R5, R82.reuse, R42 ;  /* 0x00000052052a7224 */ /* 0x080fe200078e022a */
[C---:B------:R-:W-:Y:S01]  /*83e0*/  PRMT R3, R107.reuse, 0x8880, RZ ;  /* 0x000088806b037816 */ /* 0x040fe200000000ff */
[-C--:B------:R-:W-:Y:S01]  /*83f0*/  IMAD R47, R4, R82.reuse, R47 ;  /* 0x00000052042f7224 */ /* 0x080fe200078e022f */
[----:B------:R-:W-:Y:S02]  /*8400*/  SHF.L.U32 R2, R107, 0x8, RZ ;  /* 0x000000086b027819 */ /* 0x000fe400000006ff */
[----:B------:R-:W-:Y:S01]  /*8410*/  SHF.R.S32.HI R0, RZ, 0x18, R0 ;  /* 0x00000018ff007819 */ /* 0x000fe20000011400 */
[-C--:B------:R-:W-:Y:S01]  /*8420*/  IMAD R44, R3, R82.reuse, R44 ;  /* 0x00000052032c7224 */ /* 0x080fe200078e022c */
[----:B------:R-:W-:Y:S02]  /*8430*/  SHF.R.S32.HI R5, RZ, 0x18, R2 ;  /* 0x00000018ff057819 */ /* 0x000fe40000011402 */
[----:B------:R-:W-:Y:S01]  /*8440*/  SHF.R.S32.HI R2, RZ, 0x18, R107 ;  /* 0x00000018ff027819 */ /* 0x000fe2000001146b */
[-C--:B------:R-:W-:Y:S01]  /*8450*/  IMAD R45, R0, R82.reuse, R45 ;  /* 0x00000052002d7224 */ /* 0x080fe200078e022d */
[----:B------:R-:W-:Y:S01]  /*8460*/  PRMT R3, R108, 0x8880, RZ ;  /* 0x000088806c037816 */ /* 0x000fe200000000ff */
[-C--:B------:R-:W-:Y:S01]  /*8470*/  IMAD R46, R5, R82.reuse, R46 ;  /* 0x00000052052e7224 */ /* 0x080fe200078e022e */
[C---:B------:R-:W-:Y:S01]  /*8480*/  SHF.L.U32 R4, R109.reuse, 0x10, RZ ;  /* 0x000000106d047819 */ /* 0x040fe200000006ff */
[-C--:B------:R-:W-:Y:S01]  /*8490*/  IMAD R51, R2, R82.reuse, R51 ;  /* 0x0000005202337224 */ /* 0x080fe200078e0233 */
[----:B------:R-:W-:Y:S01]  /*84a0*/  SHF.R.S32.HI R2, RZ, 0x18, R108 ;  /* 0x00000018ff027819 */ /* 0x000fe2000001146c */
[C---:B------:R-:W-:Y:S01]  /*84b0*/  IMAD.U32 R0, R108.reuse, 0x10000, RZ ;  /* 0x000100006c007824 */ /* 0x040fe200078e00ff */
[----:B------:R-:W-:Y:S01]  /*84c0*/  PRMT R5, R109, 0x8880, RZ ;  /* 0x000088806d057816 */ /* 0x000fe200000000ff */
[-C--:B------:R-:W-:Y:S01]  /*84d0*/  IMAD R48, R3, R82.reuse, R48 ;  /* 0x0000005203307224 */ /* 0x080fe200078e0230 */
[----:B------:R-:W-:Y:S02]  /*84e0*/  SHF.L.U32 R3, R108, 0x8, RZ ;  /* 0x000000086c037819 */ /* 0x000fe400000006ff */
[----:B------:R-:W-:Y:S02]  /*84f0*/  SHF.R.S32.HI R0, RZ, 0x18, R0 ;  /* 0x00000018ff007819 */ /* 0x000fe40000011400 */
[----:B------:R-:W-:Y:S02]  /*8500*/  SHF.R.S32.HI R3, RZ, 0x18, R3 ;  /* 0x00000018ff037819 */ /* 0x000fe40000011403 */
[----:B------:R-:W-:Y:S01]  /*8510*/  SHF.R.S32.HI R4, RZ, 0x18, R4 ;  /* 0x00000018ff047819 */ /* 0x000fe20000011404 */
[-C--:B------:R-:W-:Y:S01]  /*8520*/  IMAD R49, R0, R82.reuse, R49 ;  /* 0x0000005200317224 */ /* 0x080fe200078e0231 */
[----:B------:R-:W-:Y:S01]  /*8530*/  SHF.R.S32.HI R0, RZ, 0x18, R109 ;  /* 0x00000018ff007819 */ /* 0x000fe2000001146d */
[-C--:B------:R-:W-:Y:S01]  /*8540*/  IMAD R50, R3, R82.reuse, R50 ;  /* 0x0000005203327224 */ /* 0x080fe200078e0232 */
[----:B------:R-:W-:Y:S01]  /*8550*/  SHF.L.U32 R3, R109, 0x8, RZ ;  /* 0x000000086d037819 */ /* 0x000fe200000006ff */
[-C--:B------:R-:W-:Y:S01]  /*8560*/  IMAD R55, R2, R82.reuse, R55 ;  /* 0x0000005202377224 */ /* 0x080fe200078e0237 */
        /* <DEDUP_REMOVED lines=8> */
[----:B------:R-:W-:Y:S01]  /*85f0*/  IMAD R59, R0, R82, R59 ;  /* 0x00000052003b7224 */ /* 0x000fe200078e023b */
[----:B------:R-:W-:Y:S01]  /*8600*/  I2IP.S8.S32.SAT R18, R23, R18, RZ ;  /* 0x0000001217127239 */ /* 0x000fe200000014ff */
[----:B------:R-:W-:Y:S01]  /*8610*/  IMAD R56, R5, R82, R56 ;  /* 0x0000005205387224 */ /* 0x000fe200078e0238 */
[----:B------:R-:W-:Y:S01]  /*8620*/  I2IP.S8.S32.SAT R86, R9, R8, R10 ;  /* 0x0000000809567239 */ /* 0x000fe2000000140a */
[----:B------:R-:W-:Y:S01]  /*8630*/  IMAD R57, R2, R82, R57 ;  /* 0x0000005202397224 */ /* 0x000fe200078e0239 */
[----:B------:R-:W-:Y:S02]  /*8640*/  I2IP.S8.S32.SAT R87, R13, R12, R14 ;  /* 0x0000000c0d577239 */ /* 0x000fe4000000140e */
[----:B------:R-:W-:Y:S02]  /*8650*/  SHF.R.S32.HI R7, RZ, 0x18, R7 ;  /* 0x00000018ff077819 */ /* 0x000fe40000011407 */
[----:B------:R-:W-:Y:S01]  /*8660*/  SHF.L.U32 R2, R111, 0x10, RZ ;  /* 0x000000106f027819 */ /* 0x000fe200000006ff */
[----:B------:R1:W-:Y:S01]  /*8670*/  STS.128 [R155+UR49+0xa200], R84 ;  /* 0x00a200549b007988 */ /* 0x0003e20008000c31 */
[----:B------:R-:W-:Y:S01]  /*8680*/  SHF.R.S32.HI R0, RZ, 0x18, R110 ;  /* 0x00000018ff007819 */ /* 0x000fe2000001146e */
[----:B------:R-:W-:Y:S01]  /*8690*/  IMAD R58, R7, R82, R58 ;  /* 0x00000052073a7224 */ /* 0x000fe200078e023a */
[----:B------:R-:W-:Y:S02]  /*86a0*/  I2IP.S8.S32.SAT R16, R17, R16, R18 ;  /* 0x0000001011107239 */ /* 0x000fe40000001412 */
[----:B------:R-:W-:Y:S01]  /*86b0*/  I2IP.S8.S32.SAT R17, R27, R22, RZ ;  /* 0x000000161b117239 */ /* 0x000fe200000014ff */
[----:B------:R-:W-:Y:S01]  /*86c0*/  IMAD R63, R0, R82, R63 ;  /* 0x00000052003f7224 */ /* 0x000fe200078e023f */
[----:B------:R-:W-:Y:S02]  /*86d0*/  I2IP.S8.S32.SAT R18, R31, R26, RZ ;  /* 0x0000001a1f127239 */ /* 0x000fe400000014ff */
[----:B------:R-:W-:Y:S02]  /*86e0*/  I2IP.S8.S32.SAT R19, R35, R30, RZ ;  /* 0x0000001e23137239 */ /* 0x000fe400000014ff */
[C---:B------:R-:W-:Y:S02]  /*86f0*/  PRMT R3, R111.reuse, 0x8880, RZ ;  /* 0x000088806f037816 */ /* 0x040fe400000000ff */
[----:B------:R-:W-:Y:S02]  /*8700*/  SHF.L.U32 R5, R111, 0x8, RZ ;  /* 0x000000086f057819 */ /* 0x000fe400000006ff */
[----:B------:R-:W-:Y:S01]  /*8710*/  SHF.R.S32.HI R2, RZ, 0x18, R2 ;  /* 0x00000018ff027819 */ /* 0x000fe20000011402 */
[----:B------:R-:W-:Y:S01]  /*8720*/  IMAD R60, R3, R82, R60 ;  /* 0x00000052033c7224 */ /* 0x000fe200078e023c */
[----:B------:R-:W-:Y:S02]  /*8730*/  I2IP.S8.S32.SAT R17, R21, R20, R17 ;  /* 0x0000001415117239 */ /* 0x000fe40000001411 */
[----:B------:R-:W-:Y:S01]  /*8740*/  I2IP.S8.S32.SAT R18, R25, R24, R18 ;  /* 0x0000001819127239 */ /* 0x000fe20000001412 */
[----:B------:R-:W-:Y:S01]  /*8750*/  IMAD R61, R2, R82, R61 ;  /* 0x00000052023d7224 */ /* 0x000fe200078e023d */
[----:B------:R-:W-:Y:S02]  /*8760*/  I2IP.S8.S32.SAT R19, R29, R28, R19 ;  /* 0x0000001c1d137239 */ /* 0x000fe40000001413 */
[----:B------:R-:W-:Y:S02]  /*8770*/  SHF.R.S32.HI R5, RZ, 0x18, R5 ;  /* 0x00000018ff057819 */ /* 0x000fe40000011405 */
[----:B------:R-:W-:Y:S01]  /*8780*/  SHF.R.S32.HI R4, RZ, 0x18, R111 ;  /* 0x00000018ff047819 */ /* 0x000fe2000001146f */
[----:B------:R1:W-:Y:S01]  /*8790*/  STS.128 [R175+0xa200], R16 ;  /* 0x00a20010af007388 */ /* 0x0003e20000000c00 */
[----:B------:R-:W-:Y:S01]  /*87a0*/  I2IP.S8.S32.SAT R34, R39, R34, RZ ;  /* 0x0000002227227239 */ /* 0x000fe200000014ff */
[----:B------:R-:W-:Y:S01]  /*87b0*/  IMAD R62, R5, R82, R62 ;  /* 0x00000052053e7224 */ /* 0x000fe200078e023e */
[----:B------:R-:W-:Y:S01]  /*87c0*/  I2IP.S8.S32.SAT R38, R43, R38, RZ ;  /* 0x000000262b267239 */ /* 0x000fe200000014ff */
[----:B------:R-:W-:Y:S01]  /*87d0*/  IMAD R67, R4, R82, R67 ;  /* 0x0000005204437224 */ /* 0x000fe200078e0243 */
[----:B------:R-:W-:Y:S02]  /*87e0*/  I2IP.S8.S32.SAT R42, R47, R42, RZ ;  /* 0x0000002a2f2a7239 */ /* 0x000fe400000014ff */
[----:B------:R-:W-:Y:S02]  /*87f0*/  I2IP.S8.S32.SAT R35, R51, R46, RZ ;  /* 0x0000002e33237239 */ /* 0x000fe400000014ff */
[----:B------:R-:W-:Y:S02]  /*8800*/  I2IP.S8.S32.SAT R32, R33, R32, R34 ;  /* 0x0000002021207239 */ /* 0x000fe40000001422 */
[----:B------:R-:W-:Y:S02]  /*8810*/  I2IP.S8.S32.SAT R33, R37, R36, R38 ;  /* 0x0000002425217239 */ /* 0x000fe40000001426 */
[----:B------:R-:W-:Y:S02]  /*8820*/  I2IP.S8.S32.SAT R34, R41, R40, R42 ;  /* 0x0000002829227239 */ /* 0x000fe4000000142a */
[----:B------:R-:W-:Y:S02]  /*8830*/  I2IP.S8.S32.SAT R35, R45, R44, R35 ;  /* 0x0000002c2d237239 */ /* 0x000fe40000001423 */
[----:B------:R-:W-:Y:S02]  /*8840*/  I2IP.S8.S32.SAT R50, R55, R50, RZ ;  /* 0x0000003237327239 */ /* 0x000fe400000014ff */
[----:B------:R-:W-:Y:S01]  /*8850*/  I2IP.S8.S32.SAT R54, R59, R54, RZ ;  /* 0x000000363b367239 */ /* 0x000fe200000014ff */
[----:B------:R1:W-:Y:S01]  /*8860*/  STS.128 [R174+0xa200], R32 ;  /* 0x00a20020ae007388 */ /* 0x0003e20000000c00 */
[----:B------:R-:W-:Y:S02]  /*8870*/  I2IP.S8.S32.SAT R58, R63, R58, RZ ;  /* 0x0000003a3f3a7239 */ /* 0x000fe400000014ff */
[----:B------:R-:W-:Y:S02]  /*8880*/  I2IP.S8.S32.SAT R62, R67, R62, RZ ;  /* 0x0000003e433e7239 */ /* 0x000fe400000014ff */
[----:B------:R-:W-:Y:S02]  /*8890*/  I2IP.S8.S32.SAT R48, R49, R48, R50 ;  /* 0x0000003031307239 */ /* 0x000fe40000001432 */
[----:B------:R-:W-:Y:S02]  /*88a0*/  I2IP.S8.S32.SAT R49, R53, R52, R54 ;  /* 0x0000003435317239 */ /* 0x000fe40000001436 */
[----:B------:R-:W-:Y:S02]  /*88b0*/  I2IP.S8.S32.SAT R50, R57, R56, R58 ;  /* 0x0000003839327239 */ /* 0x000fe4000000143a */
[----:B------:R-:W-:Y:S02]  /*88c0*/  I2IP.S8.S32.SAT R51, R61, R60, R62 ;  /* 0x0000003c3d337239 */ /* 0x000fe4000000143e */
[----:B------:R-:W-:Y:S02]  /*88d0*/  LEA R0, R162, UR49, 0x3 ;  /* 0x00000031a2007c11 */ /* 0x000fe4000f8e18ff */
[----:B------:R-:W-:Y:S01]  /*88e0*/  @P6 SHF.L.U32 R3, R161, 0x1f, RZ ;  /* 0x0000001fa1036819 */ /* 0x000fe200000006ff */
        /* <DEDUP_REMOVED lines=9> */
[----:B------:R-:W-:Y:S02]  /*8980*/  UIADD3 UR8, UP0, UPT, UR52, 0x680, URZ ;  /* 0x0000068034087890 */ /* 0x000fe4000ff1e0ff */
[----:B------:R-:W-:Y:S02]  /*8990*/  UIADD3 UR5, UPT, UPT, UR41, 0x40, URZ ;  /* 0x0000004029057890 */ /* 0x000fe4000fffe0ff */
[----:B------:R-:W-:Y:S02]  /*89a0*/  UIADD3 UR4, UPT, UPT, UR49, 0xa200, URZ ;  /* 0x0000a20031047890 */ /* 0x000fe4000fffe0ff */
[----:B------:R-:W-:Y:S01]  /*89b0*/  UIADD3.X UR9, UPT, UPT, URZ, UR53, URZ, UP0, !UPT ;  /* 0x00000035ff097290 */ /* 0x000fe200087fe4ff */
[----:B------:R-:W-:Y:S01]  /*89c0*/  UMOV UR6, UR42 ;  /* 0x0000002a00067c82 */ /* 0x000fe20008000000 */
[----:B------:R-:W-:Y:S07]  /*89d0*/  UMOV UR7, UR36 ;  /* 0x0000002400077c82 */ /* 0x000fee0008000000 */
[----:B------:R2:W-:Y:S01]  /*89e0*/  UTMASTG.3D [UR4], [UR8] ;  /* 0x00000004080073b5 */ /* 0x0005e20008010000 */
[----:B------:R0:W-:Y:S01]  /*89f0*/  UTMACMDFLUSH ;  /* 0x00000000000079b7 */ /* 0x0001e20000000000 */
[----:B--2---:R-:W-:Y:S04]  /*8a00*/  DEPBAR.LE SB0, 0x1 ;  /* 0x000080400000791a */ /* 0x004fe80000000000 */
.L_x_124:
[----:B------:R-:W-:Y:S05]  /*8a10*/  BSYNC.RECONVERGENT B0 ;  /* 0x0000000000007941 */ /* 0x000fea0003800200 */
.L_x_123:
        /* <DEDUP_REMOVED lines=16> */
.L_x_128:
[----:B------:R-:W-:Y:S05]  /*8b20*/  BSYNC B0 ;  /* 0x0000000000007941 */ /* 0x000fea0003800000 */
.L_x_127:
        /* <DEDUP_REMOVED lines=20> */
.L_x_126:
[----:B------:R-:W-:Y:S05]  /*8c70*/  BSYNC B1 ;  /* 0x0000000000017941 */ /* 0x000fea0003800000 */
.L_x_125:
        /* <DEDUP_REMOVED lines=21> */
.L_x_130:
[----:B------:R-:W-:Y:S05]  /*8dd0*/  WARPSYNC.ALL ;  /* 0x0000000000007948 */ /* 0x000fea0003800000 */
[----:B------:R-:W-:Y:S01]  /*8de0*/  R2UR UR4, R80 ;  /* 0x00000000500472ca */ /* 0x000fe200000e0000 */
[----:B------:R-:W-:Y:S01]  /*8df0*/  BSSY.RECONVERGENT B0, `(.L_x_131) ;  /* 0x000011f000007945 */ /* 0x000fe20003800200 */
[C---:B------:R-:W-:Y:S02]  /*8e00*/  PRMT R81, R88.reuse, 0x8880, RZ ;  /* 0x0000888058517816 */ /* 0x040fe400000000ff */
[C---:B-1----:R-:W-:Y:S02]  /*8e10*/  SHF.L.U32 R84, R88.reuse, 0x8, RZ ;  /* 0x0000000858547819 */ /* 0x042fe400000006ff */
[----:B------:R-:W-:Y:S02]  /*8e20*/  SHF.L.U32 R83, R88, 0x10, RZ ;  /* 0x0000001058537819 */ /* 0x000fe400000006ff */
[----:B------:R-:W-:Y:S02]  /*8e30*/  SHF.R.S32.HI R84, RZ, 0x18, R84 ;  /* 0x00000018ff547819 */ /* 0x000fe40000011454 */
[----:B------:R-:W-:Y:S02]  /*8e40*/  SHF.R.S32.HI R83, RZ, 0x18, R83 ;  /* 0x00000018ff537819 */ /* 0x000fe40000011453 */
[----:B------:R-:W-:Y:S01]  /*8e50*/  ISETP.NE.AND P0, PT, R169, RZ, PT ;  /* 0x000000ffa900720c */ /* 0x000fe20003f05270 */
[----:B------:R-:W1:Y:S01]  /*8e60*/  LDTM.x64 R4, tmem[UR4+0x80] ;  /* 0x00008004000479ee */ /* 0x000e620008340000 */
[----:B------:R-:W-:Y:S01]  /*8e70*/  ISETP.NE.AND P6, PT, R116, RZ, PT ;  /* 0x000000ff7400720c */ /* 0x000fe20003fc5270 */
[C---:B-1----:R-:W-:Y:S02]  /*8e80*/  IMAD R0, R78.reuse, R4, RZ ;  /* 0x000000044e007224 */ /* 0x042fe400078e02ff */
        /* <DEDUP_REMOVED lines=141> */
[C---:B------:R-:W-:Y:S01]  /*9760*/  PRMT R3, R104.reuse, 0x8880, RZ ;  /* 0x0000888068037816 */ /* 0x040fe200000000ff */
        /* <DEDUP_REMOVED lines=124> */
[----:B------:R-:W-:Y:S02]  /*9f30*/  UIADD3 UR8, UP0, UPT, UR52, 0x680, URZ ;  /* 0x0000068034087890 */ /* 0x000fe4000ff1e0ff */
[----:B------:R-:W-:Y:S02]  /*9f40*/  UIADD3 UR5, UPT, UPT, UR41, 0x80, URZ ;  /* 0x0000008029057890 */ /* 0x000fe4000fffe0ff */
[----:B------:R-:W-:Y:S01]  /*9f50*/  MOV R168, UR10 ;  /* 0x0000000a00a87c02 */ /* 0x000fe20008000f00 */
[----:B------:R-:W-:Y:S01]  /*9f60*/  UIADD3.X UR9, UPT, UPT, URZ, UR53, URZ, UP0, !UPT ;  /* 0x00000035ff097290 */ /* 0x000fe200087fe4ff */
[----:B------:R-:W-:Y:S02]  /*9f70*/  UMOV UR6, UR42 ;  /* 0x0000002a00067c82 */ /* 0x000fe40008000000 */
[----:B------:R-:W-:Y:S01]  /*9f80*/  R2UR UR4, R168 ;  /* 0x00000000a80472ca */ /* 0x000fe200000e0000 */
[----:B------:R-:W-:Y:S11]  /*9f90*/  UMOV UR7, UR36 ;  /* 0x0000002400077c82 */ /* 0x000ff60008000000 */
[----:B------:R-:W-:Y:S01]  /*9fa0*/  @!UPT UIADD3 URZ, UPT, UPT, URZ, URZ, URZ ;  /* 0x000000fffffff290 */ /* 0x000fe2000fffe0ff */
[----:B------:R2:W-:Y:S01]  /*9fb0*/  UTMASTG.3D [UR4], [UR8] ;  /* 0x00000004080073b5 */ /* 0x0005e20008010000 */
[----:B------:R0:W-:Y:S01]  /*9fc0*/  UTMACMDFLUSH ;  /* 0x00000000000079b7 */ /* 0x0001e20000000000 */
[----:B--2---:R-:W-:Y:S04]  /*9fd0*/  DEPBAR.LE SB0, 0x1 ;  /* 0x000080400000791a */ /* 0x004fe80000000000 */
.L_x_132:
[----:B------:R-:W-:Y:S05]  /*9fe0*/  BSYNC.RECONVERGENT B0 ;  /* 0x0000000000007941 */ /* 0x000fea0003800200 */
.L_x_131:
        /* <DEDUP_REMOVED lines=16> */
.L_x_136:
[----:B------:R-:W-:Y:S05]  /*a0f0*/  BSYNC B0 ;  /* 0x0000000000007941 */ /* 0x000fea0003800000 */
.L_x_135:
        /* <DEDUP_REMOVED lines=20> */
.L_x_134:
[----:B------:R-:W-:Y:S05]  /*a240*/  BSYNC B1 ;  /* 0x0000000000017941 */ /* 0x000fea0003800000 */
.L_x_133:
        /* <DEDUP_REMOVED lines=21> */
.L_x_138:
[----:B------:R-:W-:Y:S01]  /*a3a0*/  ISETP.NE.AND P0, PT, R169, RZ, PT ;  /* 0x000000ffa900720c */ /* 0x000fe20003f05270 */
[----:B------:R-:W-:Y:S05]  /*a3b0*/  WARPSYNC.ALL ;  /* 0x0000000000007948 */ /* 0x000fea0003800000 */
[----:B------:R-:W-:Y:S01]  /*a3c0*/  R2UR UR4, R80 ;  /* 0x00000000500472ca */ /* 0x000fe200000e0000 */
[----:B------:R-:W-:Y:S01]  /*a3d0*/  IMAD.U32 R141, R90, 0x10000, RZ ;  /* 0x000100005a8d7824 */ /* 0x000fe200078e00ff */
[C---:B------:R-:W-:Y:S01]  /*a3e0*/  SHF.L.U32 R83, R88.reuse, 0x10, RZ ;  /* 0x0000001058537819 */ /* 0x040fe200000006ff */
[----:B------:R-:W-:Y:S01]  /*a3f0*/  IMAD.U32 R126, R99, 0x10000, RZ ;  /* 0x00010000637e7824 */ /* 0x000fe200078e00ff */
[----:B------:R-:W-:Y:S01]  /*a400*/  PRMT R81, R88, 0x8880, RZ ;  /* 0x0000888058517816 */ /* 0x000fe200000000ff */
[----:B-1----:R-:W-:Y:S01]  /*a410*/  IMAD.U32 R115, R108, 0x10000, RZ ;  /* 0x000100006c737824 */ /* 0x002fe200078e00ff */
[----:B------:R-:W-:Y:S01]  /*a420*/  SHF.L.U32 R84, R88, 0x8, RZ ;  /* 0x0000000858547819 */ /* 0x000fe200000006ff */
[----:B------:R-:W-:Y:S01]  /*a430*/  IMAD.SHL.U32 R134, R96, 0x100, RZ ;  /* 0x0000010060867824 */ /* 0x000fe200078e00ff */
[----:B------:R-:W-:Y:S01]  /*a440*/  SHF.R.S32.HI R83, RZ, 0x18, R83 ;  /* 0x00000018ff537819 */ /* 0x000fe20000011453 */
[----:B------:R-:W-:Y:S01]  /*a450*/  IMAD.SHL.U32 R119, R105, 0x100, RZ ;  /* 0x0000010069777824 */ /* 0x000fe200078e00ff */
[----:B------:R-:W-:Y:S01]  /*a460*/  SHF.R.S32.HI R84, RZ, 0x18, R84 ;  /* 0x00000018ff547819 */ /* 0x000fe20000011454 */
[----:B------:R-:W-:Y:S01]  /*a470*/  IMAD.SHL.U32 R92, R110, 0x100, RZ ;  /* 0x000001006e5c7824 */ /* 0x000fe200078e00ff */
[----:B------:R-:W-:Y:S01]  /*a480*/  SHF.R.S32.HI R85, RZ, 0x18, R88 ;  /* 0x00000018ff557819 */ /* 0x000fe20000011458 */
[----:B------:R-:W1:Y:S01]  /*a490*/  LDTM.x64 R4, tmem[UR4+0xc0] ;  /* 0x0000c004000479ee */ /* 0x000e620008340000 */
[----:B------:R-:W-:Y:S01]  /*a4a0*/  PRMT R145, R89, 0x8880, RZ ;  /* 0x0000888059917816 */ /* 0x000fe200000000ff */
[----:B------:R-:W-:Y:S01]  /*a4b0*/  NOP ;  /* 0x0000000000007918 */ /* 0x000fe20000000000 */
[----:B------:R-:W-:Y:S01]  /*a4c0*/  IADD3 R171, PT, PT, R171, 0xd0, RZ ;  /* 0x000000d0abab7810 */ /* 0x000fe20007ffe0ff */
[----:B------:R-:W-:Y:S01]  /*a4d0*/  BSSY.RECONVERGENT B0, `(.L_x_139) ;  /* 0x000011b000007945 */ /* 0x000fe20003800200 */
[----:B------:R-:W-:Y:S02]  /*a4e0*/  PRMT R102, R109, 0x8880, RZ ;  /* 0x000088806d667816 */ /* 0x000fe400000000ff */
[----:B------:R-:W-:Y:S02]  /*a4f0*/  LOP3.LUT R171, R171, 0xfefffff8, RZ, 0xc0, !PT ;  /* 0xfefffff8abab7812 */ /* 0x000fe400078ec0ff */
[C---:B------:R-:W-:Y:S02]  /*a500*/  SHF.L.U32 R100, R109.reuse, 0x10, RZ ;  /* 0x000000106d647819 */ /* 0x040fe400000006ff */
[----:B-1----:R1:W-:Y:S01]  /*a510*/  SYNCS.ARRIVE.TRANS64.RED.A1T0 RZ, [R171+URZ], RZ ;  /* 0x000000ffabff79a7 */ /* 0x0023e200081004ff */
[C---:B------:R-:W-:Y:S02]  /*a520*/  PRMT R130, R98.reuse, 0x8880, RZ ;  /* 0x0000888062827816 */ /* 0x040fe400000000ff */
[C---:B------:R-:W-:Y:S02]  /*a530*/  SHF.L.U32 R129, R98.reuse, 0x10, RZ ;  /* 0x0000001062817819 */ /* 0x040fe400000006ff */
[----:B------:R-:W-:Y:S02]  /*a540*/  SHF.L.U32 R128, R98, 0x8, RZ ;  /* 0x0000000862807819 */ /* 0x000fe400000006ff */
[----:B------:R-:W-:Y:S02]  /*a550*/  SHF.R.S32.HI R95, RZ, 0x18, R98 ;  /* 0x00000018ff5f7819 */ /* 0x000fe40000011462 */
[----:B------:R-:W-:Y:S02]  /*a560*/  SHF.L.U32 R98, R109, 0x8, RZ ;  /* 0x000000086d627819 */ /* 0x000fe400000006ff */
[----:B------:R-:W-:Y:S01]  /*a570*/  SHF.L.U32 R144, R89, 0x10, RZ ;  /* 0x0000001059907819 */ /* 0x000fe200000006ff */
[----:B------:R-:W-:Y:S01]  /*a580*/  IMAD R0, R78, R4, RZ ;  /* 0x000000044e007224 */ /* 0x000fe200078e02ff */
[----:B------:R-:W-:Y:S01]  /*a590*/  PRMT R142, R90, 0x8880, RZ ;  /* 0x000088805a8e7816 */ /* 0x000fe200000000ff */
[C---:B------:R-:W-:Y:S01]  /*a5a0*/  IMAD R2, R78.reuse, R5, RZ ;  /* 0x000000054e027224 */ /* 0x040fe200078e02ff */
[----:B------:R-:W-:Y:S01]  /*a5b0*/  SHF.R.S32.HI R4, RZ, 0x18, R144 ;  /* 0x00000018ff047819 */ /* 0x000fe20000011490 */
[C---:B------:R-:W-:Y:S01]  /*a5c0*/  IMAD R3, R78.reuse, R6, RZ ;  /* 0x000000064e037224 */ /* 0x040fe200078e02ff */
[----:B------:R-:W-:Y:S01]  /*a5d0*/  SHF.R.S32.HI R86, RZ, 0x18, R89 ;  /* 0x00000018ff567819 */ /* 0x000fe20000011459 */
[-C--:B------:R-:W-:Y:S01]  /*a5e0*/  IMAD R0, R81, R82.reuse, R0 ;  /* 0x0000005251007224 */ /* 0x080fe200078e0200 */
[----:B------:R-:W-:Y:S01]  /*a5f0*/  PRMT R139, R91, 0x8880, RZ ;  /* 0x000088805b8b7816 */ /* 0x000fe200000000ff */
[----:B------:R-:W-:Y:S01]  /*a600*/  IMAD R7, R78, R7, RZ ;  /* 0x000000074e077224 */ /* 0x000fe200078e02ff */
[----:B------:R-:W-:Y:S01]  /*a610*/  SHF.R.S32.HI R87, RZ, 0x18, R90 ;  /* 0x00000018ff577819 */ /* 0x000fe2000001145a */
[-C--:B------:R-:W-:Y:S01]  /*a620*/  IMAD R2, R83, R82.reuse, R2 ;  /* 0x0000005253027224 */ /* 0x080fe200078e0202 */
[----:B------:R-:W-:Y:S01]  /*a630*/  SHF.R.S32.HI R83, RZ, 0x18, R109 ;  /* 0x00000018ff537819 */ /* 0x000fe2000001146d */
[-C--:B------:R-:W-:Y:S01]  /*a640*/  IMAD R3, R84, R82.reuse, R3 ;  /* 0x0000005254037224 */ /* 0x080fe200078e0203 */
[----:B------:R-:W-:Y:S01]  /*a650*/  SHF.L.U32 R138, R91, 0x10, RZ ;  /* 0x000000105b8a7819 */ /* 0x000fe200000006ff */
[----:B------:R-:W-:Y:S01]  /*a660*/  IMAD R7, R85, R82, R7 ;  /* 0x0000005255077224 */ /* 0x000fe200078e0207 */
[----:B------:R-:W-:Y:S01]  /*a670*/  PRMT R136, R96, 0x8880, RZ ;  /* 0x0000888060887816 */ /* 0x000fe200000000ff */
[----:B------:R-:W-:Y:S01]  /*a680*/  IMAD R8, R78, R8, RZ ;  /* 0x000000084e087224 */ /* 0x000fe200078e02ff */
[----:B------:R-:W-:Y:S01]  /*a690*/  SHF.L.U32 R135, R96, 0x10, RZ ;  /* 0x0000001060877819 */ /* 0x000fe200000006ff */
[C---:B------:R-:W-:Y:S01]  /*a6a0*/  IMAD R9, R78.reuse, R9, RZ ;  /* 0x000000094e097224 */ /* 0x040fe200078e02ff */
[----:B------:R-:W-:Y:S01]  /*a6b0*/  I2IP.S8.S32.SAT R109, R7, R3, RZ ;  /* 0x00000003076d7239 */ /* 0x000fe200000014ff */
[C---:B------:R-:W-:Y:S01]  /*a6c0*/  IMAD R10, R78.reuse, R10, RZ ;  /* 0x0000000a4e0a7224 */ /* 0x040fe200078e02ff */
[----:B------:R-:W-:Y:S01]  /*a6d0*/  MOV R3, R145 ;  /* 0x0000009100037202 */ /* 0x000fe20000000f00 */
[C---:B------:R-:W-:Y:S01]  /*a6e0*/  IMAD R7, R78.reuse, R20, RZ ;  /* 0x000000144e077224 */ /* 0x040fe200078e02ff */
[C---:B------:R-:W-:Y:S01]  /*a6f0*/  PRMT R133, R97.reuse, 0x8880, RZ ;  /* 0x0000888061857816 */ /* 0x040fe200000000ff */
[----:B------:R-:W-:Y:S01]  /*a700*/  IMAD R11, R78, R11, RZ ;  /* 0x0000000b4e0b7224 */ /* 0x000fe200078e02ff */
[----:B------:R-:W-:Y:S01]  /*a710*/  SHF.L.U32 R132, R97, 0x10, RZ ;  /* 0x0000001061847819 */ /* 0x000fe200000006ff */
[----:B------:R-:W-:Y:S01]  /*a720*/  IMAD R8, R3, R82, R8 ;  /* 0x0000005203087224 */ /* 0x000fe200078e0208 */
[----:B------:R-:W-:Y:S01]  /*a730*/  MOV R3, R142 ;  /* 0x0000008e00037202 */ /* 0x000fe20000000f00 */
[----:B------:R-:W-:Y:S01]  /*a740*/  IMAD R9, R4, R82, R9 ;  /* 0x0000005204097224 */ /* 0x000fe200078e0209 */
[----:B------:R-:W-:Y:S01]  /*a750*/  SHF.R.S32.HI R4, RZ, 0x18, R141 ;  /* 0x00000018ff047819 */ /* 0x000fe2000001148d */
[C---:B------:R-:W-:Y:S01]  /*a760*/  IMAD R20, R78.reuse, R25, RZ ;  /* 0x000000194e147224 */ /* 0x040fe200078e02ff */
[----:B------:R-:W-:Y:S01]  /*a770*/  SHF.R.S32.HI R93, RZ, 0x18, R97 ;  /* 0x00000018ff5d7819 */ /* 0x000fe20000011461 */
[C---:B------:R-:W-:Y:S01]  /*a780*/  IMAD R25, R78.reuse, R30, RZ ;  /* 0x0000001e4e197224 */ /* 0x040fe200078e02ff */
[----:B------:R-:W-:Y:S01]  /*a790*/  PRMT R127, R99, 0x8880, RZ ;  /* 0x00008880637f7816 */ /* 0x000fe200000000ff */
[----:B------:R-:W-:Y:S01]  /*a7a0*/  IMAD R12, R78, R12, RZ ;  /* 0x0000000c4e0c7224 */ /* 0x000fe200078e02ff */
[----:B------:R-:W-:Y:S01]  /*a7b0*/  PRMT R124, R104, 0x8880, RZ ;  /* 0x00008880687c7816 */ /* 0x000fe200000000ff */
[----:B------:R-:W-:Y:S01]  /*a7c0*/  IMAD R6, R78, R19, RZ ;  /* 0x000000134e067224 */ /* 0x000fe200078e02ff */
[----:B------:R-:W-:Y:S01]  /*a7d0*/  SHF.L.U32 R123, R104, 0x10, RZ ;  /* 0x00000010687b7819 */ /* 0x000fe200000006ff */
[C---:B------:R-:W-:Y:S01]  /*a7e0*/  IMAD R30, R78.reuse, R35, RZ ;  /* 0x000000234e1e7224 */ /* 0x040fe200078e02ff */
[C---:B------:R-:W-:Y:S01]  /*a7f0*/  PRMT R121, R105.reuse, 0x8880, RZ ;  /* 0x0000888069797816 */ /* 0x040fe200000000ff */
[C---:B------:R-:W-:Y:S01]  /*a800*/  IMAD R19, R78.reuse, R24, RZ ;  /* 0x000000184e137224 */ /* 0x040fe200078e02ff */
[----:B------:R-:W-:Y:S01]  /*a810*/  SHF.L.U32 R120, R105, 0x10, RZ ;  /* 0x0000001069787819 */ /* 0x000fe200000006ff */
[----:B------:R-:W-:Y:S01]  /*a820*/  IMAD R35, R78, R40, RZ ;  /* 0x000000284e237224 */ /* 0x000fe200078e02ff */
[----:B------:R-:W-:Y:S01]  /*a830*/  PRMT R118, R106, 0x8880, RZ ;  /* 0x000088806a767816 */ /* 0x000fe200000000ff */
[C---:B------:R-:W-:Y:S01]  /*a840*/  IMAD R13, R78.reuse, R13, RZ ;  /* 0x0000000d4e0d7224 */ /* 0x040fe200078e02ff */
[----:B------:R-:W-:Y:S01]  /*a850*/  SHF.R.S32.HI R101, RZ, 0x18, R105 ;  /* 0x00000018ff657819 */ /* 0x000fe20000011469 */
[----:B------:R-:W-:Y:S01]  /*a860*/  IMAD R24, R78, R29, RZ ;  /* 0x0000001d4e187224 */ /* 0x000fe200078e02ff */
[----:B------:R-:W-:Y:S01]  /*a870*/  SHF.L.U32 R116, R106, 0x10, RZ ;  /* 0x000000106a747819 */ /* 0x000fe200000006ff */
[C---:B------:R-:W-:Y:S01]  /*a880*/  IMAD R40, R78.reuse, R45, RZ ;  /* 0x0000002d4e287224 */ /* 0x040fe200078e02ff */
[----:B------:R-:W-:Y:S01]  /*a890*/  PRMT R112, R107, 0x8880, RZ ;  /* 0x000088806b707816 */ /* 0x000fe200000000ff */
[C---:B------:R-:W-:Y:S01]  /*a8a0*/  IMAD R29, R78.reuse, R34, RZ ;  /* 0x000000224e1d7224 */ /* 0x040fe200078e02ff */
[----:B------:R-:W-:Y:S01]  /*a8b0*/  SHF.R.S32.HI R103, RZ, 0x18, R106 ;  /* 0x00000018ff677819 */ /* 0x000fe2000001146a */
[----:B------:R-:W-:Y:S01]  /*a8c0*/  IMAD R45, R78, R50, RZ ;  /* 0x000000324e2d7224 */ /* 0x000fe200078e02ff */
[----:B------:R-:W-:Y:S01]  /*a8d0*/  PRMT R117, R108, 0x8880, RZ ;  /* 0x000088806c757816 */ /* 0x000fe200000000ff */
[C---:B------:R-:W-:Y:S01]  /*a8e0*/  IMAD R14, R78.reuse, R14, RZ ;  /* 0x0000000e4e0e7224 */ /* 0x040fe200078e02ff */
[----:B------:R-:W-:Y:S01]  /*a8f0*/  SHF.R.S32.HI R105, RZ, 0x18, R107 ;  /* 0x00000018ff697819 */ /* 0x000fe2000001146b */
[C---:B------:R-:W-:Y:S01]  /*a900*/  IMAD R34, R78.reuse, R39, RZ ;  /* 0x000000274e227224 */ /* 0x040fe200078e02ff */
[----:B------:R-:W-:Y:S01]  /*a910*/  SHF.R.S32.HI R81, RZ, 0x18, R108 ;  /* 0x00000018ff517819 */ /* 0x000fe2000001146c */
[----:B------:R-:W-:Y:S01]  /*a920*/  IMAD R50, R78, R55, RZ ;  /* 0x000000374e327224 */ /* 0x000fe200078e02ff */
[----:B------:R-:W-:Y:S01]  /*a930*/  SHF.L.U32 R94, R110, 0x10, RZ ;  /* 0x000000106e5e7819 */ /* 0x000fe200000006ff */
[C---:B------:R-:W-:Y:S01]  /*a940*/  IMAD R39, R78.reuse, R44, RZ ;  /* 0x0000002c4e277224 */ /* 0x040fe200078e02ff */
[----:B------:R-:W-:Y:S01]  /*a950*/  SHF.L.U32 R143, R89, 0x8, RZ ;  /* 0x00000008598f7819 */ /* 0x000fe200000006ff */
[C---:B------:R-:W-:Y:S01]  /*a960*/  IMAD R55, R78.reuse, R60, RZ ;  /* 0x0000003c4e377224 */ /* 0x040fe200078e02ff */
[----:B------:R-:W-:Y:S01]  /*a970*/  SHF.R.S32.HI R89, RZ, 0x18, R91 ;  /* 0x00000018ff597819 */ /* 0x000fe2000001145b */
[C---:B------:R-:W-:Y:S01]  /*a980*/  IMAD R15, R78.reuse, R15, RZ ;  /* 0x0000000f4e0f7224 */ /* 0x040fe200078e02ff */
[----:B------:R-:W-:Y:S01]  /*a990*/  SHF.R.S32.HI R5, RZ, 0x18, R143 ;  /* 0x00000018ff057819 */ /* 0x000fe2000001148f */
[C---:B------:R-:W-:Y:S01]  /*a9a0*/  IMAD R44, R78.reuse, R49, RZ ;  /* 0x000000314e2c7224 */ /* 0x040fe200078e02ff */
[----:B------:R-:W-:Y:S01]  /*a9b0*/  SHF.R.S32.HI R85, RZ, 0x18, R110 ;  /* 0x00000018ff557819 */ /* 0x000fe2000001146e */
[----:B------:R-:W-:Y:S01]  /*a9c0*/  IMAD R60, R78, R65, RZ ;  /* 0x000000414e3c7224 */ /* 0x000fe200078e02ff */
[----:B------:R-:W-:Y:S01]  /*a9d0*/  SHF.L.U32 R140, R90, 0x8, RZ ;  /* 0x000000085a8c7819 */ /* 0x000fe200000006ff */
[-C--:B------:R-:W-:Y:S01]  /*a9e0*/  IMAD R10, R5, R82.reuse, R10 ;  /* 0x00000052050a7224 */ /* 0x080fe200078e020a */
[----:B------:R-:W-:Y:S01]  /*a9f0*/  PRMT R90, R111, 0x8880, RZ ;  /* 0x000088806f5a7816 */ /* 0x000fe200000000ff */
[-C--:B------:R-:W-:Y:S01]  /*aa00*/  IMAD R11, R86, R82.reuse, R11 ;  /* 0x00000052560b7224 */ /* 0x080fe200078e020b */
[----:B------:R-:W-:Y:S01]  /*aa10*/  SHF.R.S32.HI R5, RZ, 0x18, R140 ;  /* 0x00000018ff057819 */ /* 0x000fe2000001148c */
[-C--:B------:R-:W-:Y:S01]  /*aa20*/  IMAD R12, R3, R82.reuse, R12 ;  /* 0x00000052030c7224 */ /* 0x080fe200078e020c */
[----:B------:R-:W-:Y:S01]  /*aa30*/  SHF.L.U32 R88, R111, 0x10, RZ ;  /* 0x000000106f587819 */ /* 0x000fe200000006ff */
[----:B------:R-:W-:Y:S01]  /*aa40*/  IMAD R13, R4, R82, R13 ;  /* 0x00000052040d7224 */ /* 0x000fe200078e020d */
[----:B------:R-:W-:Y:S01]  /*aa50*/  I2IP.S8.S32.SAT R65, R11, R10, RZ ;  /* 0x0000000a0b417239 */ /* 0x000fe200000014ff */
[C---:B------:R-:W-:Y:S01]  /*aa60*/  IMAD R49, R78.reuse, R54, RZ ;  /* 0x000000364e317224 */ /* 0x040fe200078e02ff */
[----:B------:R-:W-:Y:S01]  /*aa70*/  SHF.L.U32 R137, R91, 0x8, RZ ;  /* 0x000000085b897819 */ /* 0x000fe200000006ff */
[----:B------:R-:W-:Y:S01]  /*aa80*/  IMAD R14, R5, R82, R14 ;  /* 0x00000052050e7224 */ /* 0x000fe200078e020e */
[----:B------:R-:W-:Y:S01]  /*aa90*/  I2IP.S8.S32.SAT R65, R9, R8, R65 ;  /* 0x0000000809417239 */ /* 0x000fe20000001441 */
[C---:B------:R-:W-:Y:S01]  /*aaa0*/  IMAD R3, R78.reuse, R16, RZ ;  /* 0x000000104e037224 */ /* 0x040fe200078e02ff */
[----:B------:R-:W-:Y:S01]  /*aab0*/  SHF.R.S32.HI R11, RZ, 0x18, R138 ;  /* 0x00000018ff0b7819 */ /* 0x000fe2000001148a */
[C---:B------:R-:W-:Y:S01]  /*aac0*/  IMAD R54, R78.reuse, R59, RZ ;  /* 0x0000003b4e367224 */ /* 0x040fe200078e02ff */
[----:B------:R-:W-:Y:S01]  /*aad0*/  SHF.R.S32.HI R9, RZ, 0x18, R135 ;  /* 0x00000018ff097819 */ /* 0x000fe20000011487 */
[----:B------:R-:W-:Y:S01]  /*aae0*/  IMAD.MOV.U32 R10, RZ, RZ, R139 ;  /* 0x000000ffff0a7224 */ /* 0x000fe200078e008b */
[----:B------:R-:W-:Y:S01]  /*aaf0*/  SHF.R.S32.HI R8, RZ, 0x18, R134 ;  /* 0x00000018ff087819 */ /* 0x000fe20000011486 */
[----:B------:R-:W-:Y:S01]  /*ab00*/  IMAD R59, R78, R64, RZ ;  /* 0x000000404e3b7224 */ /* 0x000fe200078e02ff */
[----:B------:R-:W-:Y:S01]  /*ab10*/  I2IP.S8.S32.SAT R64, R2, R0, R109 ;  /* 0x0000000002407239 */ /* 0x000fe2000000146d */
[----:B------:R-:W-:Y:S01]  /*ab20*/  IMAD R15, R87, R82, R15 ;  /* 0x00000052570f7224 */ /* 0x000fe200078e020f */
[----:B------:R-:W-:Y:S01]  /*ab30*/  MOV R2, R136 ;  /* 0x0000008800027202 */ /* 0x000fe20000000f00 */
[C---:B------:R-:W-:Y:S01]  /*ab40*/  IMAD R4, R78.reuse, R17, RZ ;  /* 0x000000114e047224 */ /* 0x040fe200078e02ff */
[----:B------:R-:W-:Y:S01]  /*ab50*/  SHF.R.S32.HI R0, RZ, 0x18, R137 ;  /* 0x00000018ff007819 */ /* 0x000fe20000011489 */
[----:B------:R-:W-:Y:S01]  /*ab60*/  IMAD R5, R78, R18, RZ ;  /* 0x000000124e057224 */ /* 0x000fe200078e02ff */
[----:B------:R-:W-:Y:S01]  /*ab70*/  I2IP.S8.S32.SAT R14, R15, R14, RZ ;  /* 0x0000000e0f0e7239 */ /* 0x000fe200000014ff */
[-C--:B------:R-:W-:Y:S01]  /*ab80*/  IMAD R3, R10, R82.reuse, R3 ;  /* 0x000000520a037224 */ /* 0x080fe200078e0203 */
[----:B------:R-:W-:Y:S01]  /*ab90*/  SHF.R.S32.HI R91, RZ, 0x18, R96 ;  /* 0x00000018ff5b7819 */ /* 0x000fe20000011460 */
[-C--:B------:R-:W-:Y:S01]  /*aba0*/  IMAD R4, R11, R82.reuse, R4 ;  /* 0x000000520b047224 */ /* 0x080fe200078e0204 */
[----:B------:R-:W-:Y:S01]  /*abb0*/  PRMT R96, R110, 0x8880, RZ ;  /* 0x000088806e607816 */ /* 0x000fe200000000ff */
[-C--:B------:R-:W-:Y:S01]  /*abc0*/  IMAD R5, R0, R82.reuse, R5 ;  /* 0x0000005200057224 */ /* 0x080fe200078e0205 */
[----:B------:R-:W-:Y:S01]  /*abd0*/  MOV R0, R133 ;  /* 0x0000008500007202 */ /* 0x000fe20000000f00 */
[C---:B------:R-:W-:Y:S01]  /*abe0*/  IMAD R16, R78.reuse, R21, RZ ;  /* 0x000000154e107224 */ /* 0x040fe200078e02ff */
[----:B------:R-:W-:Y:S01]  /*abf0*/  SHF.L.U32 R131, R97, 0x8, RZ ;  /* 0x0000000861837819 */ /* 0x000fe200000006ff */
[----:B------:R-:W-:Y:S01]  /*ac00*/  IMAD R6, R89, R82, R6 ;  /* 0x0000005259067224 */ /* 0x000fe200078e0206 */
[----:B------:R-:W-:Y:S01]  /*ac10*/  SHF.R.S32.HI R97, RZ, 0x18, R99 ;  /* 0x00000018ff617819 */ /* 0x000fe20000011463 */
[----:B------:R-:W-:Y:S01]  /*ac20*/  IMAD R17, R78, R22, RZ ;  /* 0x000000164e117224 */ /* 0x000fe200078e02ff */
[----:B------:R-:W-:Y:S01]  /*ac30*/  SHF.L.U32 R125, R99, 0x8, RZ ;  /* 0x00000008637d7819 */ /* 0x000fe200000006ff */
[-C--:B------:R-:W-:Y:S01]  /*ac40*/  IMAD R7, R2, R82.reuse, R7 ;  /* 0x0000005202077224 */ /* 0x080fe200078e0207 */
[----:B------:R-:W-:Y:S01]  /*ac50*/  I2IP.S8.S32.SAT R5, R6, R5, RZ ;  /* 0x0000000506057239 */ /* 0x000fe200000014ff */
[----:B------:R-:W-:Y:S01]  /*ac60*/  IMAD R18, R78, R23, RZ ;  /* 0x000000174e127224 */ /* 0x000fe200078e02ff */
[----:B------:R-:W-:Y:S01]  /*ac70*/  SHF.R.S32.HI R2, RZ, 0x18, R131 ;  /* 0x00000018ff027819 */ /* 0x000fe20000011483 */
[-C--:B------:R-:W-:Y:S01]  /*ac80*/  IMAD R16, R9, R82.reuse, R16 ;  /* 0x0000005209107224 */ /* 0x080fe200078e0210 */
[----:B------:R-:W-:Y:S01]  /*ac90*/  SHF.R.S32.HI R9, RZ, 0x18, R132 ;  /* 0x00000018ff097819 */ /* 0x000fe20000011484 */
[----:B------:R-:W-:Y:S01]  /*aca0*/  IMAD R17, R8, R82, R17 ;  /* 0x0000005208117224 */ /* 0x000fe200078e0211 */
[----:B------:R-:W-:Y:S01]  /*acb0*/  SHF.R.S32.HI R99, RZ, 0x18, R104 ;  /* 0x00000018ff637819 */ /* 0x000fe20000011468 */
[----:B------:R-:W-:Y:S01]  /*acc0*/  IMAD R22, R78, R27, RZ ;  /* 0x0000001b4e167224 */ /* 0x000fe200078e02ff */
[----:B------:R-:W-:Y:S01]  /*acd0*/  SHF.L.U32 R122, R104, 0x8, RZ ;  /* 0x00000008687a7819 */ /* 0x000fe200000006ff */
[----:B------:R-:W-:Y:S01]  /*ace0*/  IMAD R27, R78, R32, RZ ;  /* 0x000000204e1b7224 */ /* 0x000fe200078e02ff */
[----:B------:R-:W-:Y:S01]  /*acf0*/  SHF.L.U32 R113, R106, 0x8, RZ ;  /* 0x000000086a717819 */ /* 0x000fe200000006ff */
[----:B------:R-:W-:Y:S01]  /*ad00*/  IMAD R18, R91, R82, R18 ;  /* 0x000000525b127224 */ /* 0x000fe200078e0212 */
[C---:B------:R-:W-:Y:S01]  /*ad10*/  SHF.L.U32 R106, R107.reuse, 0x10, RZ ;  /* 0x000000106b6a7819 */ /* 0x040fe200000006ff */
[C---:B------:R-:W-:Y:S01]  /*ad20*/  IMAD R32, R78.reuse, R37, RZ ;  /* 0x000000254e207224 */ /* 0x040fe200078e02ff */
[----:B------:R-:W-:Y:S01]  /*ad30*/  SHF.L.U32 R104, R107, 0x8, RZ ;  /* 0x000000086b687819 */ /* 0x000fe200000006ff */
[----:B------:R-:W-:Y:S01]  /*ad40*/  IMAD R21, R78, R26, RZ ;  /* 0x0000001a4e157224 */ /* 0x000fe200078e02ff */
[----:B------:R-:W-:Y:S01]  /*ad50*/  I2IP.S8.S32.SAT R17, R18, R17, RZ ;  /* 0x0000001112117239 */ /* 0x000fe200000014ff */
[----:B------:R-:W-:Y:S01]  /*ad60*/  IMAD R37, R78, R42, RZ ;  /* 0x0000002a4e257224 */ /* 0x000fe200078e02ff */
[----:B------:R-:W-:Y:S01]  /*ad70*/  SHF.R.S32.HI R107, RZ, 0x18, R111 ;  /* 0x00000018ff6b7819 */ /* 0x000fe2000001146f */
[----:B------:R-:W-:Y:S01]  /*ad80*/  IMAD R19, R0, R82, R19 ;  /* 0x0000005200137224 */ /* 0x000fe200078e0213 */
[----:B------:R-:W-:Y:S01]  /*ad90*/  I2IP.S8.S32.SAT R16, R16, R7, R17 ;  /* 0x0000000710107239 */ /* 0x000fe20000001411 */
[C---:B------:R-:W-:Y:S01]  /*ada0*/  IMAD R42, R78.reuse, R47, RZ ;  /* 0x0000002f4e2a7224 */ /* 0x040fe200078e02ff */
[----:B------:R-:W-:Y:S01]  /*adb0*/  MOV R0, R130 ;  /* 0x0000008200007202 */ /* 0x000fe20000000f00 */
[----:B------:R-:W-:Y:S01]  /*adc0*/  IMAD R47, R78, R52, RZ ;  /* 0x000000344e2f7224 */ /* 0x000fe200078e02ff */
[----:B------:R-:W-:Y:S01]  /*add0*/  SHF.L.U32 R114, R108, 0x8, RZ ;  /* 0x000000086c727819 */ /* 0x000fe200000006ff */
[----:B------:R-:W-:Y:S01]  /*ade0*/  IMAD R20, R9, R82, R20 ;  /* 0x0000005209147224 */ /* 0x000fe200078e0214 */
[----:B------:R-:W-:Y:S01]  /*adf0*/  SHF.L.U32 R84, R111, 0x8, RZ ;  /* 0x000000086f547819 */ /* 0x000fe200000006ff */
[----:B------:R-:W-:Y:S01]  /*ae00*/  IMAD R52, R78, R57, RZ ;  /* 0x000000394e347224 */ /* 0x000fe200078e02ff */
[----:B------:R-:W-:Y:S01]  /*ae10*/  IADD3 R76, PT, PT, R76, 0x1, RZ ;  /* 0x000000014c4c7810 */ /* 0x000fe20007ffe0ff */
[C---:B------:R-:W-:Y:S02]  /*ae20*/  IMAD R23, R78.reuse, R28, RZ ;  /* 0x0000001c4e177224 */ /* 0x040fe400078e02ff */
[----:B------:R-:W-:Y:S02]  /*ae30*/  IMAD R57, R78, R62, RZ ;  /* 0x0000003e4e397224 */ /* 0x000fe400078e02ff */
[-C--:B------:R-:W-:Y:S01]  /*ae40*/  IMAD R21, R2, R82.reuse, R21 ;  /* 0x0000005202157224 */ /* 0x080fe200078e0215 */
[----:B------:R-:W-:Y:S01]  /*ae50*/  MOV R2, R127 ;  /* 0x0000007f00027202 */ /* 0x000fe20000000f00 */
[----:B------:R-:W-:Y:S01]  /*ae60*/  IMAD R62, R78, R67, RZ ;  /* 0x000000434e3e7224 */ /* 0x000fe200078e02ff */
[----:B------:R-:W-:Y:S01]  /*ae70*/  I2IP.S8.S32.SAT R67, R4, R3, R5 ;  /* 0x0000000304437239 */ /* 0x000fe20000001405 */
[-C--:B------:R-:W-:Y:S01]  /*ae80*/  IMAD R22, R93, R82.reuse, R22 ;  /* 0x000000525d167224 */ /* 0x080fe200078e0216 */
[----:B------:R-:W-:Y:S01]  /*ae90*/  SHF.R.S32.HI R3, RZ, 0x18, R129 ;  /* 0x00000018ff037819 */ /* 0x000fe20000011481 */
[-C--:B------:R-:W-:Y:S01]  /*aea0*/  IMAD R23, R0, R82.reuse, R23 ;  /* 0x0000005200177224 */ /* 0x080fe200078e0217 */
[----:B------:R-:W-:Y:S01]  /*aeb0*/  SHF.R.S32.HI R0, RZ, 0x18, R128 ;  /* 0x00000018ff007819 */ /* 0x000fe20000011480 */
[----:B------:R-:W-:Y:S01]  /*aec0*/  IMAD R26, R78, R31, RZ ;  /* 0x0000001f4e1a7224 */ /* 0x000fe200078e02ff */
[----:B------:R-:W-:Y:S01]  /*aed0*/  I2IP.S8.S32.SAT R17, R22, R21, RZ ;  /* 0x0000001516117239 */ /* 0x000fe200000014ff */
[-C--:B------:R-:W-:Y:S01]  /*aee0*/  IMAD R24, R3, R82.reuse, R24 ;  /* 0x0000005203187224 */ /* 0x080fe200078e0218 */
[----:B------:R-:W-:Y:S01]  /*aef0*/  SHF.R.S32.HI R3, RZ, 0x18, R126 ;  /* 0x00000018ff037819 */ /* 0x000fe2000001147e */
[-C--:B------:R-:W-:Y:S01]  /*af00*/  IMAD R25, R0, R82.reuse, R25 ;  /* 0x0000005200197224 */ /* 0x080fe200078e0219 */
[----:B------:R-:W-:Y:S01]  /*af10*/  I2IP.S8.S32.SAT R17, R20, R19, R17 ;  /* 0x0000001314117239 */ /* 0x000fe20000001411 */
[----:B------:R-:W-:Y:S01]  /*af20*/  IMAD R28, R78, R33, RZ ;  /* 0x000000214e1c7224 */ /* 0x000fe200078e02ff */
[----:B------:R-:W-:Y:S01]  /*af30*/  SHF.R.S32.HI R4, RZ, 0x18, R125 ;  /* 0x00000018ff047819 */ /* 0x000fe2000001147d */
[-C--:B------:R-:W-:Y:S02]  /*af40*/  IMAD R26, R95, R82.reuse, R26 ;  /* 0x000000525f1a7224 */ /* 0x080fe400078e021a */
[-C--:B------:R-:W-:Y:S01]  /*af50*/  IMAD R27, R2, R82.reuse, R27 ;  /* 0x00000052021b7224 */ /* 0x080fe200078e021b */
[----:B------:R-:W-:Y:S01]  /*af60*/  MOV R2, R121 ;  /* 0x0000007900027202 */ /* 0x000fe20000000f00 */
[----:B------:R-:W-:Y:S01]  /*af70*/  IMAD R28, R3, R82, R28 ;  /* 0x00000052031c7224 */ /* 0x000fe200078e021c */
[----:B------:R-:W-:Y:S01]  /*af80*/  I2IP.S8.S32.SAT R18, R26, R25, RZ ;  /* 0x000000191a127239 */ /* 0x000fe200000014ff */
[----:B------:R-:W-:Y:S01]  /*af90*/  IMAD R31, R78, R36, RZ ;  /* 0x000000244e1f7224 */ /* 0x000fe200078e02ff */
[----:B------:R-:W-:Y:S01]  /*afa0*/  SHF.R.S32.HI R3, RZ, 0x18, R123 ;  /* 0x00000018ff037819 */ /* 0x000fe2000001147b */
[-C--:B------:R-:W-:Y:S01]  /*afb0*/  IMAD R29, R4, R82.reuse, R29 ;  /* 0x00000052041d7224 */ /* 0x080fe200078e021d */
[----:B------:R-:W-:Y:S01]  /*afc0*/  I2IP.S8.S32.SAT R18, R24, R23, R18 ;  /* 0x0000001718127239 */ /* 0x000fe20000001412 */
[----:B------:R-:W-:Y:S01]  /*afd0*/  IMAD.MOV.U32 R0, RZ, RZ, R124 ;  /* 0x000000ffff007224 */ /* 0x000fe200078e007c */
[----:B------:R-:W-:Y:S01]  /*afe0*/  SHF.R.S32.HI R4, RZ, 0x18, R119 ;  /* 0x00000018ff047819 */ /* 0x000fe20000011477 */
[-C--:B------:R-:W-:Y:S02]  /*aff0*/  IMAD R30, R97, R82.reuse, R30 ;  /* 0x00000052611e7224 */ /* 0x080fe400078e021e */
[----:B------:R-:W-:Y:S01]  /*b000*/  IMAD R31, R0, R82, R31 ;  /* 0x00000052001f7224 */ /* 0x000fe200078e021f */
[----:B------:R-:W-:Y:S01]  /*b010*/  SHF.R.S32.HI R0, RZ, 0x18, R122 ;  /* 0x00000018ff007819 */ /* 0x000fe2000001147a */
[----:B------:R-:W-:Y:S01]  /*b020*/  IMAD R33, R78, R38, RZ ;  /* 0x000000264e217224 */ /* 0x000fe200078e02ff */
[----:B------:R-:W-:Y:S01]  /*b030*/  I2IP.S8.S32.SAT R19, R30, R29, RZ ;  /* 0x0000001d1e137239 */ /* 0x000fe200000014ff */
[-C--:B------:R-:W-:Y:S01]  /*b040*/  IMAD R32, R3, R82.reuse, R32 ;  /* 0x0000005203207224 */ /* 0x080fe200078e0220 */
[----:B------:R-:W-:Y:S01]  /*b050*/  SHF.R.S32.HI R3, RZ, 0x18, R120 ;  /* 0x00000018ff037819 */ /* 0x000fe20000011478 */
[----:B------:R-:W-:Y:S01]  /*b060*/  IMAD R33, R0, R82, R33 ;  /* 0x0000005200217224 */ /* 0x000fe200078e0221 */
[----:B------:R-:W-:Y:S01]  /*b070*/  I2IP.S8.S32.SAT R19, R28, R27, R19 ;  /* 0x0000001b1c137239 */ /* 0x000fe20000001413 */
[----:B------:R-:W-:Y:S01]  /*b080*/  IMAD R36, R78, R41, RZ ;  /* 0x000000294e247224 */ /* 0x000fe200078e02ff */
[----:B------:R-:W-:Y:S01]  /*b090*/  MOV R0, R118 ;  /* 0x0000007600007202 */ /* 0x000fe20000000f00 */
[-C--:B------:R-:W-:Y:S02]  /*b0a0*/  IMAD R34, R99, R82.reuse, R34 ;  /* 0x0000005263227224 */ /* 0x080fe400078e0222 */
[----:B------:R-:W-:Y:S01]  /*b0b0*/  IMAD R35, R2, R82, R35 ;  /* 0x0000005202237224 */ /* 0x000fe200078e0223 */
[----:B------:R-:W-:Y:S01]  /*b0c0*/  MOV R2, R112 ;  /* 0x0000007000027202 */ /* 0x000fe20000000f00 */
[----:B------:R-:W-:Y:S01]  /*b0d0*/  IMAD R38, R78, R43, RZ ;  /* 0x0000002b4e267224 */ /* 0x000fe200078e02ff */
[----:B------:R-:W-:Y:S01]  /*b0e0*/  I2IP.S8.S32.SAT R33, R34, R33, RZ ;  /* 0x0000002122217239 */ /* 0x000fe200000014ff */
[-C--:B------:R-:W-:Y:S01]  /*b0f0*/  IMAD R36, R3, R82.reuse, R36 ;  /* 0x0000005203247224 */ /* 0x080fe200078e0224 */
[----:B------:R-:W-:Y:S01]  /*b100*/  SHF.R.S32.HI R3, RZ, 0x18, R116 ;  /* 0x00000018ff037819 */ /* 0x000fe20000011474 */
[-C--:B------:R-:W-:Y:S01]  /*b110*/  IMAD R37, R4, R82.reuse, R37 ;  /* 0x0000005204257224 */ /* 0x080fe200078e0225 */
[----:B------:R-:W-:Y:S01]  /*b120*/  I2IP.S8.S32.SAT R32, R32, R31, R33 ;  /* 0x0000001f20207239 */ /* 0x000fe20000001421 */
[-C--:B------:R-:W-:Y:S01]  /*b130*/  IMAD R38, R101, R82.reuse, R38 ;  /* 0x0000005265267224 */ /* 0x080fe200078e0226 */
[----:B------:R-:W-:Y:S01]  /*b140*/  SHF.R.S32.HI R4, RZ, 0x18, R104 ;  /* 0x00000018ff047819 */ /* 0x000fe20000011468 */
[----:B------:R-:W-:Y:S01]  /*b150*/  IMAD R39, R0, R82, R39 ;  /* 0x0000005200277224 */ /* 0x000fe200078e0227 */
[----:B------:R-:W-:Y:S01]  /*b160*/  SHF.R.S32.HI R0, RZ, 0x18, R113 ;  /* 0x00000018ff007819 */ /* 0x000fe20000011471 */
[----:B------:R-:W-:Y:S01]  /*b170*/  IMAD R41, R78, R46, RZ ;  /* 0x0000002e4e297224 */ /* 0x000fe200078e02ff */
[----:B------:R-:W-:Y:S01]  /*b180*/  I2IP.S8.S32.SAT R37, R38, R37, RZ ;  /* 0x0000002526257239 */ /* 0x000fe200000014ff */
[----:B------:R-:W-:Y:S01]  /*b190*/  IMAD R40, R3, R82, R40 ;  /* 0x0000005203287224 */ /* 0x000fe200078e0228 */
[----:B------:R-:W-:Y:S01]  /*b1a0*/  SHF.R.S32.HI R3, RZ, 0x18, R106 ;  /* 0x00000018ff037819 */ /* 0x000fe2000001146a */
[----:B------:R-:W-:Y:S01]  /*b1b0*/  IMAD R43, R78, R48, RZ ;  /* 0x000000304e2b7224 */ /* 0x000fe200078e02ff */
[----:B------:R-:W-:Y:S01]  /*b1c0*/  I2IP.S8.S32.SAT R33, R36, R35, R37 ;  /* 0x0000002324217239 */ /* 0x000fe20000001425 */
[-C--:B------:R-:W-:Y:S01]  /*b1d0*/  IMAD R41, R0, R82.reuse, R41 ;  /* 0x0000005200297224 */ /* 0x080fe200078e0229 */
[----:B------:R-:W-:Y:S01]  /*b1e0*/  MOV R0, R117 ;  /* 0x0000007500007202 */ /* 0x000fe20000000f00 */
[-C--:B------:R-:W-:Y:S02]  /*b1f0*/  IMAD R42, R103, R82.reuse, R42 ;  /* 0x00000052672a7224 */ /* 0x080fe400078e022a */
        /* <DEDUP_REMOVED lines=11> */
[-C--:B------:R-:W-:Y:S02]  /*b2b0*/  IMAD R47, R0, R82.reuse, R47 ;  /* 0x00000052002f7224 */ /* 0x080fe400078e022f */
[----:B------:R-:W-:Y:S01]  /*b2c0*/  IMAD R48, R3, R82, R48 ;  /* 0x0000005203307224 */ /* 0x000fe200078e0230 */
[----:B------:R-:W-:Y:S01]  /*b2d0*/  SHF.R.S32.HI R3, RZ, 0x18, R100 ;  /* 0x00000018ff037819 */ /* 0x000fe20000011464 */
[----:B------:R-:W-:Y:S01]  /*b2e0*/  IMAD R51, R78, R56, RZ ;  /* 0x000000384e337224 */ /* 0x000fe200078e02ff */
[----:B------:R-:W-:Y:S01]  /*b2f0*/  I2IP.S8.S32.SAT R35, R46, R45, RZ ;  /* 0x0000002d2e237239 */ /* 0x000fe200000014ff */
[-C--:B------:R-:W-:Y:S01]  /*b300*/  IMAD R49, R2, R82.reuse, R49 ;  /* 0x0000005202317224 */ /* 0x080fe200078e0231 */
[----:B------:R-:W-:Y:S01]  /*b310*/  SHF.R.S32.HI R2, RZ, 0x18, R98 ;  /* 0x00000018ff027819 */ /* 0x000fe20000011462 */
[----:B------:R-:W-:Y:S01]  /*b320*/  IMAD.MOV.U32 R0, RZ, RZ, R102 ;  /* 0x000000ffff007224 */ /* 0x000fe200078e0066 */
[----:B------:R-:W-:Y:S01]  /*b330*/  I2IP.S8.S32.SAT R35, R44, R43, R35 ;  /* 0x0000002b2c237239 */ /* 0x000fe20000001423 */
[-C--:B------:R-:W-:Y:S02]  /*b340*/  IMAD R50, R81, R82.reuse, R50 ;  /* 0x0000005251327224 */ /* 0x080fe400078e0232 */
[----:B------:R-:W-:Y:S01]  /*b350*/  IMAD R51, R0, R82, R51 ;  /* 0x0000005200337224 */ /* 0x000fe200078e0233 */
[----:B------:R-:W-:Y:S01]  /*b360*/  MOV R0, R96 ;  /* 0x0000006000007202 */ /* 0x000fe20000000f00 */
[----:B------:R-:W-:Y:S01]  /*b370*/  IMAD R53, R78, R58, RZ ;  /* 0x0000003a4e357224 */ /* 0x000fe200078e02ff */
[----:B------:R-:W-:Y:S01]  /*b380*/  I2IP.S8.S32.SAT R49, R50, R49, RZ ;  /* 0x0000003132317239 */ /* 0x000fe200000014ff */
[-C--:B------:R-:W-:Y:S01]  /*b390*/  IMAD R52, R3, R82.reuse, R52 ;  /* 0x0000005203347224 */ /* 0x080fe200078e0234 */
[----:B------:R-:W-:Y:S01]  /*b3a0*/  SHF.R.S32.HI R3, RZ, 0x18, R94 ;  /* 0x00000018ff037819 */ /* 0x000fe2000001145e */
[----:B------:R-:W-:Y:S01]  /*b3b0*/  IMAD R53, R2, R82, R53 ;  /* 0x0000005202357224 */ /* 0x000fe200078e0235 */
[----:B------:R-:W-:Y:S01]  /*b3c0*/  MOV R2, R90 ;  /* 0x0000005a00027202 */ /* 0x000fe20000000f00 */
[----:B------:R-:W-:Y:S01]  /*b3d0*/  IMAD R54, R83, R82, R54 ;  /* 0x0000005253367224 */ /* 0x000fe200078e0236 */
[----:B------:R-:W-:Y:S01]  /*b3e0*/  I2IP.S8.S32.SAT R48, R48, R47, R49 ;  /* 0x0000002f30307239 */ /* 0x000fe20000001431 */
[C---:B------:R-:W-:Y:S02]  /*b3f0*/  IMAD R56, R78.reuse, R61, RZ ;  /* 0x0000003d4e387224 */ /* 0x040fe400078e02ff */
[----:B------:R-:W-:Y:S01]  /*b400*/  IMAD R61, R78, R66, RZ ;  /* 0x000000424e3d7224 */ /* 0x000fe200078e02ff */
[----:B------:R-:W-:Y:S01]  /*b410*/  I2IP.S8.S32.SAT R66, R13, R12, R14 ;  /* 0x0000000c0d427239 */ /* 0x000fe2000000140e */
[-C--:B------:R-:W-:Y:S01]  /*b420*/  IMAD R55, R0, R82.reuse, R55 ;  /* 0x0000005200377224 */ /* 0x080fe200078e0237 */
[----:B------:R-:W-:Y:S01]  /*b430*/  SHF.R.S32.HI R0, RZ, 0x18, R92 ;  /* 0x00000018ff007819 */ /* 0x000fe2000001145c */
[-C--:B------:R-:W-:Y:S01]  /*b440*/  IMAD R56, R3, R82.reuse, R56 ;  /* 0x0000005203387224 */ /* 0x080fe200078e0238 */
[----:B------:R-:W-:Y:S01]  /*b450*/  I2IP.S8.S32.SAT R49, R54, R53, RZ ;  /* 0x0000003536317239 */ /* 0x000fe200000014ff */
[----:B------:R1:W-:Y:S01]  /*b460*/  STS.128 [R155+UR49+0xa200], R64 ;  /* 0x00a200409b007988 */ /* 0x0003e20008000c31 */
[----:B------:R-:W-:Y:S01]  /*b470*/  IMAD R58, R78, R63, RZ ;  /* 0x0000003f4e3a7224 */ /* 0x000fe200078e02ff */
[----:B------:R-:W-:Y:S01]  /*b480*/  SHF.R.S32.HI R3, RZ, 0x18, R88 ;  /* 0x00000018ff037819 */ /* 0x000fe20000011458 */
[-C--:B------:R-:W-:Y:S01]  /*b490*/  IMAD R57, R0, R82.reuse, R57 ;  /* 0x0000005200397224 */ /* 0x080fe200078e0239 */
[----:B------:R-:W-:Y:S01]  /*b4a0*/  I2IP.S8.S32.SAT R49, R52, R51, R49 ;  /* 0x0000003334317239 */ /* 0x000fe20000001431 */
[-C--:B------:R-:W-:Y:S02]  /*b4b0*/  IMAD R58, R85, R82.reuse, R58 ;  /* 0x00000052553a7224 */ /* 0x080fe400078e023a */
[-C--:B------:R-:W-:Y:S01]  /*b4c0*/  IMAD R59, R2, R82.reuse, R59 ;  /* 0x00000052023b7224 */ /* 0x080fe200078e023b */
[----:B------:R1:W-:Y:S01]  /*b4d0*/  STS.128 [R175+0xa200], R16 ;  /* 0x00a20010af007388 */ /* 0x0003e20000000c00 */
[-C--:B------:R-:W-:Y:S01]  /*b4e0*/  IMAD R60, R3, R82.reuse, R60 ;  /* 0x00000052033c7224 */ /* 0x080fe200078e023c */
[----:B------:R-:W-:Y:S01]  /*b4f0*/  I2IP.S8.S32.SAT R50, R58, R57, RZ ;  /* 0x000000393a327239 */ /* 0x000fe200000014ff */
[-C--:B------:R-:W-:Y:S02]  /*b500*/  IMAD R61, R4, R82.reuse, R61 ;  /* 0x00000052043d7224 */ /* 0x080fe400078e023d */
[----:B------:R-:W-:Y:S01]  /*b510*/  IMAD R62, R107, R82, R62 ;  /* 0x000000526b3e7224 */ /* 0x000fe200078e023e */
[----:B------:R-:W-:Y:S02]  /*b520*/  I2IP.S8.S32.SAT R50, R56, R55, R50 ;  /* 0x0000003738327239 */ /* 0x000fe40000001432 */
[----:B------:R1:W-:Y:S02]  /*b530*/  STS.128 [R174+0xa200], R32 ;  /* 0x00a20020ae007388 */ /* 0x0003e40000000c00 */
        /* <DEDUP_REMOVED lines=20> */
.L_x_140:
[----:B------:R-:W-:Y:S05]  /*b680*/  BSYNC.RECONVERGENT B0 ;  /* 0x0000000000007941 */ /* 0x000fea0003800200 */
.L_x_139:
[----:B------:R-:W-:Y:S01]  /*b690*/  BAR.SYNC.DEFER_BLOCKING 0x1, 0x80 ;  /* 0x0042000000007b1d */ /* 0x000fe20000010000 */
[----:B------:R-:W-:Y:S01]  /*b6a0*/  ISETP.NE.AND P2, PT, R170, RZ, PT ;  /* 0x000000ffaa00720c */ /* 0x000fe20003f45270 */
[----:B------:R-:W-:Y:S01]  /*b6b0*/  IMAD.IADD R20, R75, 0x1, R152 ;  /* 0x000000014b147824 */ /* 0x000fe200078e0298 */
[----:B------:R-:W-:Y:S01]  /*b6c0*/  ISETP.NE.AND P0, PT, R172, 0x2, PT ;  /* 0x00000002ac00780c */ /* 0x000fe20003f05270 */
[----:B------:R-:W-:Y:S01]  /*b6d0*/  IMAD.IADD R21, R77, 0x1, R154 ;  /* 0x000000014d157824 */ /* 0x000fe200078e029a */
[----:B------:R-:W-:Y:S02]  /*b6e0*/  ISETP.NE.AND P1, PT, R76, 0x2, PT ;  /* 0x000000024c00780c */ /* 0x000fe40003f25270 */
[----:B------:R-:W-:Y:S02]  /*b6f0*/  SEL R0, RZ, 0x1, P0 ;  /* 0x00000001ff007807 */ /* 0x000fe40000000000 */
[----:B------:R-:W-:Y:S02]  /*b700*/  SEL R3, RZ, 0x1, P1 ;  /* 0x00000001ff037807 */ /* 0x000fe40000800000 */
[----:B------:R-:W-:Y:S02]  /*b710*/  LOP3.LUT R163, R163, R0, RZ, 0x3c, !PT ;  /* 0x00000000a3a37212 */ /* 0x000fe400078e3cff */
[----:B------:R-:W-:Y:S02]  /*b720*/  LOP3.LUT R164, R164, R3, RZ, 0x3c, !PT ;  /* 0x00000003a4a47212 */ /* 0x000fe400078e3cff */
[----:B------:R-:W-:Y:S02]  /*b730*/  @P2 R2UR UR36, R160 ;  /* 0x00000000a02422ca */ /* 0x000fe400000e0000 */
[----:B------:R-:W-:Y:S02]  /*b740*/  SEL R172, R172, RZ, P0 ;  /* 0x000000ffacac7207 */ /* 0x000fe40000000000 */
[----:B------:R-:W-:Y:S01]  /*b750*/  SEL R76, R76, RZ, P1 ;  /* 0x000000ff4c4c7207 */ /* 0x000fe20000800000 */
[----:B------:R-:W-:Y:S10]  /*b760*/  @P2 BRA `(.L_x_141) ;  /* 0xffffff9800ac2947 */ /* 0x000ff4000383ffff */
[----:B------:R-:W-:Y:S05]  /*b770*/  EXIT ;  /* 0x000000000000794d */ /* 0x000fea0003800000 */
.L_x_24:
[----:B--2---:R2:W4:Y:S02]  /*b780*/  SYNCS.PHASECHK.TRANS64.TRYWAIT P0, [R3+URZ+0xf0], R2 ;  /* 0x0000f002030075a7 */ /* 0x00452400080011ff */
[----:B----4-:R-:W-:Y:S05]  /*b790*/  @!P0 NANOSLEEP.SYNCS 0x989680 ;  /* 0x009896800000895d */ /* 0x010fea0003900000 */
[----:B------:R-:W4:Y:S02]  /*b7a0*/  @!P0 SYNCS.PHASECHK.TRANS64 P0, [R3+URZ+0xf0], R2 ;  /* 0x0000f002030085a7 */ /* 0x000f2400080010ff */
[----:B----4-:R-:W-:Y:S05]  /*b7b0*/  @!P0 BRA `(.L_x_24) ;  /* 0xfffffffc00f08947 */ /* 0x010fea000383ffff */
[----:B------:R-:W-:Y:S05]  /*b7c0*/  BRA `(.L_x_142) ;  /* 0xffffff6000087947 */ /* 0x000fea000383ffff */
.L_x_27:
[----:B-1----:R-:W-:-:S07]  /*b7d0*/  MOV R2, UR33 ;  /* 0x0000002100027c02 */ /* 0x002fce0008000f00 */
.L_x_143:
[----:B-1----:R1:W2:Y:S02]  /*b7e0*/  SYNCS.PHASECHK.TRANS64.TRYWAIT P0, [R2+URZ+0x28], R5 ;  /* 0x00002805020075a7 */ /* 0x0022a400080011ff */
[----:B--2---:R-:W-:Y:S05]  /*b7f0*/  @!P0 NANOSLEEP.SYNCS 0x989680 ;  /* 0x009896800000895d */ /* 0x004fea0003900000 */
[----:B------:R-:W2:Y:S02]  /*b800*/  @!P0 SYNCS.PHASECHK.TRANS64 P0, [R2+URZ+0x28], R5 ;  /* 0x00002805020085a7 */ /* 0x000ea400080010ff */
[----:B--2---:R-:W-:Y:S05]  /*b810*/  @!P0 BRA `(.L_x_143) ;  /* 0xfffffffc00f08947 */ /* 0x004fea000383ffff */
[----:B------:R-:W-:Y:S05]  /*b820*/  BRA `(.L_x_26) ;  /* 0xffffff60006c7947 */ /* 0x000fea000383ffff */
.L_x_34:
[----:B-1----:R-:W-:-:S07]  /*b830*/  MOV R2, UR17 ;  /* 0x0000001100027c02 */ /* 0x002fce0008000f00 */
.L_x_144:
[----:B-1----:R1:W2:Y:S02]  /*b840*/  SYNCS.PHASECHK.TRANS64.TRYWAIT P0, [R2+URZ+0x28], R5 ;  /* 0x00002805020075a7 */ /* 0x0022a400080011ff */
[----:B--2---:R-:W-:Y:S05]  /*b850*/  @!P0 NANOSLEEP.SYNCS 0x989680 ;  /* 0x009896800000895d */ /* 0x004fea0003900000 */
[----:B------:R-:W2:Y:S02]  /*b860*/  @!P0 SYNCS.PHASECHK.TRANS64 P0, [R2+URZ+0x28], R5 ;  /* 0x00002805020085a7 */ /* 0x000ea400080010ff */
[----:B--2---:R-:W-:Y:S05]  /*b870*/  @!P0 BRA `(.L_x_144) ;  /* 0xfffffffc00f08947 */ /* 0x004fea000383ffff */
[----:B------:R-:W-:Y:S05]  /*b880*/  BRA `(.L_x_33) ;  /* 0xffffff6400247947 */ /* 0x000fea000383ffff */
.L_x_39:
[----:B-1----:R1:W2:Y:S02]  /*b890*/  SYNCS.PHASECHK.TRANS64.TRYWAIT P0, [R2+URZ+0xa0], R3 ;  /* 0x0000a003020075a7 */ /* 0x0022a400080011ff */
[----:B--2---:R-:W-:Y:S05]  /*b8a0*/  @!P0 NANOSLEEP.SYNCS 0x989680 ;  /* 0x009896800000895d */ /* 0x004fea0003900000 */
[----:B------:R-:W2:Y:S02]  /*b8b0*/  @!P0 SYNCS.PHASECHK.TRANS64 P0, [R2+URZ+0xa0], R3 ;  /* 0x0000a003020085a7 */ /* 0x000ea400080010ff */
[----:B--2---:R-:W-:Y:S05]  /*b8c0*/  @!P0 BRA `(.L_x_39) ;  /* 0xfffffffc00f08947 */ /* 0x004fea000383ffff */
[----:B------:R-:W-:Y:S05]  /*b8d0*/  BRA `(.L_x_145) ;  /* 0xffffff6400c47947 */ /* 0x000fea000383ffff */
.L_x_43:
[----:B---3--:R-:W-:-:S07]  /*b8e0*/  MOV R0, UR4 ;  /* 0x0000000400007c02 */ /* 0x008fce0008000f00 */
.L_x_146:
[----:B-1----:R1:W2:Y:S02]  /*b8f0*/  SYNCS.PHASECHK.TRANS64.TRYWAIT P0, [R0+URZ], R3 ;  /* 0x00000003000075a7 */ /* 0x0022a400080011ff */
[----:B--2---:R-:W-:Y:S05]  /*b900*/  @!P0 NANOSLEEP.SYNCS 0x989680 ;  /* 0x009896800000895d */ /* 0x004fea0003900000 */
[----:B------:R-:W2:Y:S02]  /*b910*/  @!P0 SYNCS.PHASECHK.TRANS64 P0, [R0+URZ], R3 ;  /* 0x00000003000085a7 */ /* 0x000ea400080010ff */
[----:B--2---:R-:W-:Y:S05]  /*b920*/  @!P0 BRA `(.L_x_146) ;  /* 0xfffffffc00f08947 */ /* 0x004fea000383ffff */
[----:B------:R-:W-:Y:S05]  /*b930*/  BRA `(.L_x_147) ;  /* 0xffffff6c00347947 */ /* 0x000fea000383ffff */
.L_x_44:
[----:B---3--:R-:W-:-:S07]  /*b940*/  MOV R0, UR4 ;  /* 0x0000000400007c02 */ /* 0x008fce0008000f00 */
.L_x_148:
[----:B-1----:R1:W2:Y:S02]  /*b950*/  SYNCS.PHASECHK.TRANS64.TRYWAIT P0, [R0+URZ], R3 ;  /* 0x00000003000075a7 */ /* 0x0022a400080011ff */
[----:B--2---:R-:W-:Y:S05]  /*b960*/  @!P0 NANOSLEEP.SYNCS 0x989680 ;  /* 0x009896800000895d */ /* 0x004fea0003900000 */
[----:B------:R-:W2:Y:S02]  /*b970*/  @!P0 SYNCS.PHASECHK.TRANS64 P0, [R0+URZ], R3 ;  /* 0x00000003000085a7 */ /* 0x000ea400080010ff */
[----:B--2---:R-:W-:Y:S05]  /*b980*/  @!P0 BRA `(.L_x_148) ;  /* 0xfffffffc00f08947 */ /* 0x004fea000383ffff */
[----:B------:R-:W-:Y:S05]  /*b990*/  BRA `(.L_x_149) ;  /* 0xffffff6c00407947 */ /* 0x000fea000383ffff */
.L_x_45:
[----:B---3--:R-:W-:-:S07]  /*b9a0*/  MOV R0, UR4 ;  /* 0x0000000400007c02 */ /* 0x008fce0008000f00 */
.L_x_150:
[----:B-1----:R1:W2:Y:S02]  /*b9b0*/  SYNCS.PHASECHK.TRANS64.TRYWAIT P0, [R0+URZ], R3 ;  /* 0x00000003000075a7 */ /* 0x0022a400080011ff */
[----:B--2---:R-:W-:Y:S05]  /*b9c0*/  @!P0 NANOSLEEP.SYNCS 0x989680 ;  /* 0x009896800000895d */ /* 0x004fea0003900000 */
[----:B------:R-:W2:Y:S02]  /*b9d0*/  @!P0 SYNCS.PHASECHK.TRANS64 P0, [R0+URZ], R3 ;  /* 0x00000003000085a7 */ /* 0x000ea400080010ff */
[----:B--2---:R-:W-:Y:S05]  /*b9e0*/  @!P0 BRA `(.L_x_150) ;  /* 0xfffffffc00f08947 */ /* 0x004fea000383ffff */
[----:B------:R-:W-:Y:S05]  /*b9f0*/  BRA `(.L_x_151) ;  /* 0xffffff6c004c7947 */ /* 0x000fea000383ffff */
.L_x_46:
[----:B---3--:R-:W-:-:S07]  /*ba00*/  MOV R0, UR4 ;  /* 0x0000000400007c02 */ /* 0x008fce0008000f00 */
.L_x_152:
[----:B-1----:R1:W2:Y:S02]  /*ba10*/  SYNCS.PHASECHK.TRANS64.TRYWAIT P0, [R0+URZ], R3 ;  /* 0x00000003000075a7 */ /* 0x0022a400080011ff */
[----:B--2---:R-:W-:Y:S05]  /*ba20*/  @!P0 NANOSLEEP.SYNCS 0x989680 ;  /* 0x009896800000895d */ /* 0x004fea0003900000 */
[----:B------:R-:W2:Y:S02]  /*ba30*/  @!P0 SYNCS.PHASECHK.TRANS64 P0, [R0+URZ], R3 ;  /* 0x00000003000085a7 */ /* 0x000ea400080010ff */
[----:B--2---:R-:W-:Y:S05]  /*ba40*/  @!P0 BRA `(.L_x_152) ;  /* 0xfffffffc00f08947 */ /* 0x004fea000383ffff */
[----:B------:R-:W-:Y:S05]  /*ba50*/  BRA `(.L_x_153) ;  /* 0xffffff6c00587947 */ /* 0x000fea000383ffff */
.L_x_49:
[----:B-1----:R1:W2:Y:S02]  /*ba60*/  SYNCS.PHASECHK.TRANS64.TRYWAIT P0, [R0+URZ+0xe0], R5 ;  /* 0x0000e005000075a7 */ /* 0x0022a400080011ff */
[----:B--2---:R-:W-:Y:S05]  /*ba70*/  @!P0 NANOSLEEP.SYNCS 0x989680 ;  /* 0x009896800000895d */ /* 0x004fea0003900000 */
[----:B------:R-:W2:Y:S02]  /*ba80*/  @!P0 SYNCS.PHASECHK.TRANS64 P0, [R0+URZ+0xe0], R5 ;  /* 0x0000e005000085a7 */ /* 0x000ea400080010ff */
[----:B--2---:R-:W-:Y:S05]  /*ba90*/  @!P0 BRA `(.L_x_49) ;  /* 0xfffffffc00f08947 */ /* 0x004fea000383ffff */
[----:B------:R-:W-:Y:S05]  /*baa0*/  BRA `(.L_x_154) ;  /* 0xffffff6c00b87947 */ /* 0x000fea000383ffff */
.L_x_50:
[----:B------:R-:W-:-:S07]  /*bab0*/  MOV R0, UR5 ;  /* 0x0000000500007c02 */ /* 0x000fce0008000f00 */
.L_x_155:
[----:B-1----:R1:W2:Y:S02]  /*bac0*/  SYNCS.PHASECHK.TRANS64.TRYWAIT P0, [R0+URZ+0xb0], R7 ;  /* 0x0000b007000075a7 */ /* 0x0022a400080011ff */
[----:B--2---:R-:W-:Y:S05]  /*bad0*/  @!P0 NANOSLEEP.SYNCS 0x989680 ;  /* 0x009896800000895d */ /* 0x004fea0003900000 */
[----:B------:R-:W2:Y:S02]  /*bae0*/  @!P0 SYNCS.PHASECHK.TRANS64 P0, [R0+URZ+0xb0], R7 ;  /* 0x0000b007000085a7 */ /* 0x000ea400080010ff */
[----:B--2---:R-:W-:Y:S05]  /*baf0*/  @!P0 BRA `(.L_x_155) ;  /* 0xfffffffc00f08947 */ /* 0x004fea000383ffff */
[----:B------:R-:W-:Y:S05]  /*bb00*/  BRA `(.L_x_156) ;  /* 0xffffff6c00c87947 */ /* 0x000fea000383ffff */
.L_x_51:
[----:B-1----:R1:W2:Y:S02]  /*bb10*/  SYNCS.PHASECHK.TRANS64.TRYWAIT P1, [R0+URZ+0xa0], R5 ;  /* 0x0000a005000075a7 */ /* 0x0022a400080211ff */
[----:B--2---:R-:W-:Y:S05]  /*bb20*/  @!P1 NANOSLEEP.SYNCS 0x989680 ;  /* 0x009896800000995d */ /* 0x004fea0003900000 */
[----:B------:R-:W2:Y:S02]  /*bb30*/  @!P1 SYNCS.PHASECHK.TRANS64 P1, [R0+URZ+0xa0], R5 ;  /* 0x0000a005000095a7 */ /* 0x000ea400080210ff */
[----:B--2---:R-:W-:Y:S05]  /*bb40*/  @!P1 BRA `(.L_x_51) ;  /* 0xfffffffc00f09947 */ /* 0x004fea000383ffff */
[----:B------:R-:W-:Y:S05]  /*bb50*/  BRA `(.L_x_157) ;  /* 0xffffff6c00f87947 */ /* 0x000fea000383ffff */
.L_x_54:
[----:B------:R-:W-:-:S07]  /*bb60*/  MOV R0, UR5 ;  /* 0x0000000500007c02 */ /* 0x000fce0008000f00 */
.L_x_158:
[----:B-1----:R1:W2:Y:S02]  /*bb70*/  SYNCS.PHASECHK.TRANS64.TRYWAIT P0, [R0+URZ+0xb0], R3 ;  /* 0x0000b003000075a7 */ /* 0x0022a400080011ff */
[----:B--2---:R-:W-:Y:S05]  /*bb80*/  @!P0 NANOSLEEP.SYNCS 0x989680 ;  /* 0x009896800000895d */ /* 0x004fea0003900000 */
[----:B------:R-:W2:Y:S02]  /*bb90*/  @!P0 SYNCS.PHASECHK.TRANS64 P0, [R0+URZ+0xb0], R3 ;  /* 0x0000b003000085a7 */ /* 0x000ea400080010ff */
[----:B--2---:R-:W-:Y:S05]  /*bba0*/  @!P0 BRA `(.L_x_158) ;  /* 0xfffffffc00f08947 */ /* 0x004fea000383ffff */
[----:B------:R-:W-:Y:S05]  /*bbb0*/  BRA `(.L_x_53) ;  /* 0xffffff70004c7947 */ /* 0x000fea000383ffff */
.L_x_63:
[----:B-1----:R-:W-:-:S04]  /*bbc0*/  MOV R4, UR6 ;  /* 0x0000000600047c02 */ /* 0x002fc80008000f00 */
[----:B------:R1:W2:Y:S03]  /*bbd0*/  SYNCS.PHASECHK.TRANS64.TRYWAIT P0, [R4+URZ+0x8], R5 ;  /* 0x00000805040075a7 */ /* 0x0002a600080011ff */
[----:B--2---:R-:W-:Y:S05]  /*bbe0*/  @!P0 NANOSLEEP.SYNCS 0x989680 ;  /* 0x009896800000895d */ /* 0x004fea0003900000 */
[----:B------:R-:W2:Y:S02]  /*bbf0*/  @!P0 SYNCS.PHASECHK.TRANS64 P0, [R4+URZ+0x8], R5 ;  /* 0x00000805040085a7 */ /* 0x000ea400080010ff */
[----:B--2---:R-:W-:Y:S05]  /*bc00*/  @!P0 BRA `(.L_x_63) ;  /* 0xfffffffc00ec8947 */ /* 0x004fea000383ffff */
[----:B------:R-:W-:Y:S05]  /*bc10*/  BRA `(.L_x_62) ;  /* 0xffffff7400007947 */ /* 0x000fea000383ffff */
.L_x_65:
[----:B------:R-:W-:Y:S01]  /*bc20*/  BSSY B0, `(.L_x_159) ;  /* 0x0000006000007945 */ /* 0x000fe20003800000 */
[----:B------:R-:W-:-:S07]  /*bc30*/  MOV R15, 0xffffffff ;  /* 0xffffffff000f7802 */ /* 0x000fce0000000f00 */
[----:B-1---5:R-:W-:Y:S05]  /*bc40*/  WARPSYNC.COLLECTIVE R15, `(.L_x_160) ;  /* 0x000000000f0c7348 */ /* 0x022fea0003c00000 */
[----:B------:R-:W-:Y:S02]  /*bc50*/  ELECT P6, UR79, PT ;  /* 0x00000000004f782f */ /* 0x000fe400038c0000 */
[----:B------:R-:W-:Y:S01]  /*bc60*/  MOV R14, UR79 ;  /* 0x0000004f000e7c02 */ /* 0x000fe20008000f00 */
[----:B-1---5:R-:W-:Y:S10]  /*bc70*/  ENDCOLLECTIVE ;  /* 0x000000000000791b */ /* 0x022ff40003800000 */
.L_x_160:
[----:B------:R-:W-:Y:S05]  /*bc80*/  BSYNC B0 ;  /* 0x0000000000007941 */ /* 0x000fea0003800000 */
.L_x_159:
[----:B------:R-:W-:Y:S05]  /*bc90*/  BRA `(.L_x_161) ;  /* 0xffffff7400307947 */ /* 0x000fea000383ffff */
.L_x_67:
[----:B-1----:R-:W-:-:S04]  /*bca0*/  MOV R2, UR6 ;  /* 0x0000000600027c02 */ /* 0x002fc80008000f00 */
[----:B------:R1:W2:Y:S03]  /*bcb0*/  SYNCS.PHASECHK.TRANS64.TRYWAIT P0, [R2+URZ+0x8], R3 ;  /* 0x00000803020075a7 */ /* 0x0002a600080011ff */
[----:B--2---:R-:W-:Y:S05]  /*bcc0*/  @!P0 NANOSLEEP.SYNCS 0x989680 ;  /* 0x009896800000895d */ /* 0x004fea0003900000 */
[----:B------:R-:W2:Y:S02]  /*bcd0*/  @!P0 SYNCS.PHASECHK.TRANS64 P0, [R2+URZ+0x8], R3 ;  /* 0x00000803020085a7 */ /* 0x000ea400080010ff */
[----:B--2---:R-:W-:Y:S05]  /*bce0*/  @!P0 BRA `(.L_x_67) ;  /* 0xfffffffc00ec8947 */ /* 0x004fea000383ffff */
[----:B------:R-:W-:Y:S05]  /*bcf0*/  BRA `(.L_x_66) ;  /* 0xffffff7400347947 */ /* 0x000fea000383ffff */
.L_x_68:
[----:B-1----:R1:W2:Y:S02]  /*bd00*/  SYNCS.PHASECHK.TRANS64.TRYWAIT P0, [R0+URZ+0xa0], R5 ;  /* 0x0000a005000075a7 */ /* 0x0022a400080011ff */
[----:B--2---:R-:W-:Y:S05]  /*bd10*/  @!P0 NANOSLEEP.SYNCS 0x989680 ;  /* 0x009896800000895d */ /* 0x004fea0003900000 */
[----:B------:R-:W2:Y:S02]  /*bd20*/  @!P0 SYNCS.PHASECHK.TRANS64 P0, [R0+URZ+0xa0], R5 ;  /* 0x0000a005000085a7 */ /* 0x000ea400080010ff */
[----:B--2---:R-:W-:Y:S05]  /*bd30*/  @!P0 BRA `(.L_x_68) ;  /* 0xfffffffc00f08947 */ /* 0x004fea000383ffff */
[----:B------:R-:W-:Y:S05]  /*bd40*/  BRA `(.L_x_162) ;  /* 0xffffff7800087947 */ /* 0x000fea000383ffff */
.L_x_70:
[----:B------:R-:W-:-:S07]  /*bd50*/  MOV R0, UR11 ;  /* 0x0000000b00007c02 */ /* 0x000fce0008000f00 */
.L_x_163:
[----:B-1----:R1:W2:Y:S02]  /*bd60*/  SYNCS.PHASECHK.TRANS64.TRYWAIT P0, [R0+URZ+0xd0], R5 ;  /* 0x0000d005000075a7 */ /* 0x0022a400080011ff */
[----:B--2---:R-:W-:Y:S05]  /*bd70*/  @!P0 NANOSLEEP.SYNCS 0x989680 ;  /* 0x009896800000895d */ /* 0x004fea0003900000 */
[----:B------:R-:W2:Y:S02]  /*bd80*/  @!P0 SYNCS.PHASECHK.TRANS64 P0, [R0+URZ+0xd0], R5 ;  /* 0x0000d005000085a7 */ /* 0x000ea400080010ff */
[----:B--2---:R-:W-:Y:S05]  /*bd90*/  @!P0 BRA `(.L_x_163) ;  /* 0xfffffffc00f08947 */ /* 0x004fea000383ffff */
[----:B------:R-:W-:Y:S05]  /*bda0*/  BRA `(.L_x_164) ;  /* 0xffffff7800507947 */ /* 0x000fea000383ffff */
.L_x_73:
[----:B------:R-:W-:Y:S07]  /*bdb0*/  MOV R0, UR9 ;  /* 0x0000000900007c02 */ /* 0x000fee0008000f00 */
.L_x_165:
[----:B-1----:R1:W2:Y:S02]  /*bdc0*/  SYNCS.PHASECHK.TRANS64.TRYWAIT P0, [R0+URZ], R5 ;  /* 0x00000005000075a7 */ /* 0x0022a400080011ff */
[----:B--2---:R-:W-:Y:S05]  /*bdd0*/  @!P0 NANOSLEEP.SYNCS 0x989680 ;  /* 0x009896800000895d */ /* 0x004fea0003900000 */
[----:B------:R-:W2:Y:S02]  /*bde0*/  @!P0 SYNCS.PHASECHK.TRANS64 P0, [R0+URZ], R5 ;  /* 0x00000005000085a7 */ /* 0x000ea400080010ff */
[----:B--2---:R-:W-:Y:S05]  /*bdf0*/  @!P0 BRA `(.L_x_165) ;  /* 0xfffffffc00f08947 */ /* 0x004fea000383ffff */
[----:B------:R-:W-:Y:S05]  /*be00*/  BRA `(.L_x_72) ;  /* 0xffffff7800687947 */ /* 0x000fea000383ffff */
.L_x_77:
[----:B-1----:R-:W-:-:S07]  /*be10*/  MOV R0, UR5 ;  /* 0x0000000500007c02 */ /* 0x002fce0008000f00 */
.L_x_166:
[----:B-1----:R1:W2:Y:S02]  /*be20*/  SYNCS.PHASECHK.TRANS64.TRYWAIT P0, [R0+URZ], R3 ;  /* 0x00000003000075a7 */ /* 0x0022a400080011ff */
[----:B--2---:R-:W-:Y:S05]  /*be30*/  @!P0 NANOSLEEP.SYNCS 0x989680 ;  /* 0x009896800000895d */ /* 0x004fea0003900000 */
[----:B------:R-:W2:Y:S02]  /*be40*/  @!P0 SYNCS.PHASECHK.TRANS64 P0, [R0+URZ], R3 ;  /* 0x00000003000085a7 */ /* 0x000ea400080010ff */
[----:B--2---:R-:W-:Y:S05]  /*be50*/  @!P0 BRA `(.L_x_166) ;  /* 0xfffffffc00f08947 */ /* 0x004fea000383ffff */
[----:B------:R-:W-:Y:S05]  /*be60*/  BRA `(.L_x_167) ;  /* 0xffffff7c00207947 */ /* 0x000fea000383ffff */
.L_x_80:
[----:B------:R-:W-:-:S07]  /*be70*/  MOV R0, UR8 ;  /* 0x0000000800007c02 */ /* 0x000fce0008000f00 */
.L_x_168:
[----:B-1----:R1:W2:Y:S02]  /*be80*/  SYNCS.PHASECHK.TRANS64.TRYWAIT P1, [R0+URZ+0x100], R3 ;  /* 0x00010003000075a7 */ /* 0x0022a400080211ff */
[----:B--2---:R-:W-:Y:S05]  /*be90*/  @!P1 NANOSLEEP.SYNCS 0x989680 ;  /* 0x009896800000995d */ /* 0x004fea0003900000 */
[----:B------:R-:W2:Y:S02]  /*bea0*/  @!P1 SYNCS.PHASECHK.TRANS64 P1, [R0+URZ+0x100], R3 ;  /* 0x00010003000095a7 */ /* 0x000ea400080210ff */
[----:B--2---:R-:W-:Y:S05]  /*beb0*/  @!P1 BRA `(.L_x_168) ;  /* 0xfffffffc00f09947 */ /* 0x004fea000383ffff */
[----:B------:R-:W-:Y:S05]  /*bec0*/  BRA `(.L_x_169) ;  /* 0xffffff7c006c7947 */ /* 0x000fea000383ffff */
.L_x_85:
[----:B--2---:R2:W4:Y:S02]  /*bed0*/  SYNCS.PHASECHK.TRANS64.TRYWAIT P0, [R0+URZ+0xa0], R3 ;  /* 0x0000a003000075a7 */ /* 0x00452400080011ff */
[----:B----4-:R-:W-:Y:S05]  /*bee0*/  @!P0 NANOSLEEP.SYNCS 0x989680 ;  /* 0x009896800000895d */ /* 0x010fea0003900000 */
[----:B------:R-:W4:Y:S02]  /*bef0*/  @!P0 SYNCS.PHASECHK.TRANS64 P0, [R0+URZ+0xa0], R3 ;  /* 0x0000a003000085a7 */ /* 0x000f2400080010ff */
[----:B----4-:R-:W-:Y:S05]  /*bf00*/  @!P0 BRA `(.L_x_85) ;  /* 0xfffffffc00f08947 */ /* 0x010fea000383ffff */
[----:B------:R-:W-:Y:S05]  /*bf10*/  BRA `(.L_x_170) ;  /* 0xffffff8000807947 */ /* 0x000fea000383ffff */
.L_x_88:
[----:B------:R-:W-:Y:S07]  /*bf20*/  MOV R0, UR7 ;  /* 0x0000000700007c02 */ /* 0x000fee0008000f00 */
.L_x_171:
[----:B--2---:R2:W4:Y:S02]  /*bf30*/  SYNCS.PHASECHK.TRANS64.TRYWAIT P0, [R0+URZ+0x98], R3 ;  /* 0x00009803000075a7 */ /* 0x00452400080011ff */
[----:B----4-:R-:W-:Y:S05]  /*bf40*/  @!P0 NANOSLEEP.SYNCS 0x989680 ;  /* 0x009896800000895d */ /* 0x010fea0003900000 */
[----:B------:R-:W4:Y:S02]  /*bf50*/  @!P0 SYNCS.PHASECHK.TRANS64 P0, [R0+URZ+0x98], R3 ;  /* 0x00009803000085a7 */ /* 0x000f2400080010ff */
[----:B----4-:R-:W-:Y:S05]  /*bf60*/  @!P0 BRA `(.L_x_171) ;  /* 0xfffffffc00f08947 */ /* 0x010fea000383ffff */
[----:B------:R-:W-:Y:S05]  /*bf70*/  BRA `(.L_x_87) ;  /* 0xffffff8400607947 */ /* 0x000fea000383ffff */
.L_x_91:
[----:B------:R-:W-:Y:S07]  /*bf80*/  MOV R3, UR7 ;  /* 0x0000000700037c02 */ /* 0x000fee0008000f00 */
.L_x_172:
[----:B-1----:R1:W2:Y:S02]  /*bf90*/  SYNCS.PHASECHK.TRANS64.TRYWAIT P0, [R3+URZ+0x70], R12 ;  /* 0x0000700c030075a7 */ /* 0x0022a400080011ff */
[----:B--2---:R-:W-:Y:S05]  /*bfa0*/  @!P0 NANOSLEEP.SYNCS 0x989680 ;  /* 0x009896800000895d */ /* 0x004fea0003900000 */
[----:B------:R-:W2:Y:S02]  /*bfb0*/  @!P0 SYNCS.PHASECHK.TRANS64 P0, [R3+URZ+0x70], R12 ;  /* 0x0000700c030085a7 */ /* 0x000ea400080010ff */
[----:B--2---:R-:W-:Y:S05]  /*bfc0*/  @!P0 BRA `(.L_x_172) ;  /* 0xfffffffc00f08947 */ /* 0x004fea000383ffff */
[----:B------:R-:W-:Y:S05]  /*bfd0*/  BRA `(.L_x_173) ;  /* 0xffffff8400d87947 */ /* 0x000fea000383ffff */
.L_x_92:
[----:B-1----:R-:W-:Y:S07]  /*bfe0*/  MOV R3, UR7 ;  /* 0x0000000700037c02 */ /* 0x002fee0008000f00 */
.L_x_174:
[----:B-1----:R1:W2:Y:S02]  /*bff0*/  SYNCS.PHASECHK.TRANS64.TRYWAIT P0, [R3+URZ+0x78], R12 ;  /* 0x0000780c030075a7 */ /* 0x0022a400080011ff */
[----:B--2---:R-:W-:Y:S05]  /*c000*/  @!P0 NANOSLEEP.SYNCS 0x989680 ;  /* 0x009896800000895d */ /* 0x004fea0003900000 */
[----:B------:R-:W2:Y:S02]  /*c010*/  @!P0 SYNCS.PHASECHK.TRANS64 P0, [R3+URZ+0x78], R12 ;  /* 0x0000780c030085a7 */ /* 0x000ea400080010ff */
[----:B--2---:R-:W-:Y:S05]  /*c020*/  @!P0 BRA `(.L_x_174) ;  /* 0xfffffffc00f08947 */ /* 0x004fea000383ffff */
[----:B------:R-:W-:Y:S05]  /*c030*/  BRA `(.L_x_175) ;  /* 0xffffff8800147947 */ /* 0x000fea000383ffff */
.L_x_93:
[----:B-1----:R-:W-:Y:S07]  /*c040*/  MOV R3, UR7 ;  /* 0x0000000700037c02 */ /* 0x002fee0008000f00 */
.L_x_176:
[----:B-1----:R1:W2:Y:S02]  /*c050*/  SYNCS.PHASECHK.TRANS64.TRYWAIT P0, [R3+URZ+0x80], R12 ;  /* 0x0000800c030075a7 */ /* 0x0022a400080011ff */
[----:B--2---:R-:W-:Y:S05]  /*c060*/  @!P0 NANOSLEEP.SYNCS 0x989680 ;  /* 0x009896800000895d */ /* 0x004fea0003900000 */
[----:B------:R-:W2:Y:S02]  /*c070*/  @!P0 SYNCS.PHASECHK.TRANS64 P0, [R3+URZ+0x80], R12 ;  /* 0x0000800c030085a7 */ /* 0x000ea400080010ff */
[----:B--2---:R-:W-:Y:S05]  /*c080*/  @!P0 BRA `(.L_x_176) ;  /* 0xfffffffc00f08947 */ /* 0x004fea000383ffff */
[----:B------:R-:W-:Y:S05]  /*c090*/  BRA `(.L_x_177) ;  /* 0xffffff88005c7947 */ /* 0x000fea000383ffff */
.L_x_94:
[----:B------:R-:W-:Y:S07]  /*c0a0*/  MOV R3, UR7 ;  /* 0x0000000700037c02 */ /* 0x000fee0008000f00 */
.L_x_178:
[----:B-1----:R1:W2:Y:S02]  /*c0b0*/  SYNCS.PHASECHK.TRANS64.TRYWAIT P0, [R3+URZ+0x88], R12 ;  /* 0x0000880c030075a7 */ /* 0x0022a400080011ff */
[----:B--2---:R-:W-:Y:S05]  /*c0c0*/  @!P0 NANOSLEEP.SYNCS 0x989680 ;  /* 0x009896800000895d */ /* 0x004fea0003900000 */
[----:B------:R-:W2:Y:S02]  /*c0d0*/  @!P0 SYNCS.PHASECHK.TRANS64 P0, [R3+URZ+0x88], R12 ;  /* 0x0000880c030085a7 */ /* 0x000ea400080010ff */
[----:B--2---:R-:W-:Y:S05]  /*c0e0*/  @!P0 BRA `(.L_x_178) ;  /* 0xfffffffc00f08947 */ /* 0x004fea000383ffff */
[----:B------:R-:W-:Y:S05]  /*c0f0*/  BRA `(.L_x_179) ;  /* 0xffffff8800e47947 */ /* 0x000fea000383ffff */
.L_x_96:
[----:B------:R-:W-:-:S07]  /*c100*/  MOV R0, UR7 ;  /* 0x0000000700007c02 */ /* 0x000fce0008000f00 */
.L_x_180:
[----:B-1----:R1:W4:Y:S02]  /*c110*/  SYNCS.PHASECHK.TRANS64.TRYWAIT P0, [R0+URZ+0x70], R3 ;  /* 0x00007003000075a7 */ /* 0x00232400080011ff */
[----:B----4-:R-:W-:Y:S05]  /*c120*/  @!P0 NANOSLEEP.SYNCS 0x989680 ;  /* 0x009896800000895d */ /* 0x010fea0003900000 */
[----:B------:R-:W4:Y:S02]  /*c130*/  @!P0 SYNCS.PHASECHK.TRANS64 P0, [R0+URZ+0x70], R3 ;  /* 0x00007003000085a7 */ /* 0x000f2400080010ff */
[----:B----4-:R-:W-:Y:S05]  /*c140*/  @!P0 BRA `(.L_x_180) ;  /* 0xfffffffc00f08947 */ /* 0x010fea000383ffff */
[----:B------:R-:W-:Y:S05]  /*c150*/  BRA `(.L_x_181) ;  /* 0xffffff8c00547947 */ /* 0x000fea000383ffff */
.L_x_97:
[----:B-1----:R-:W-:-:S07]  /*c160*/  MOV R0, UR7 ;  /* 0x0000000700007c02 */ /* 0x002fce0008000f00 */
.L_x_182:
[----:B-1----:R1:W4:Y:S02]  /*c170*/  SYNCS.PHASECHK.TRANS64.TRYWAIT P0, [R0+URZ+0x78], R3 ;  /* 0x00007803000075a7 */ /* 0x00232400080011ff */
[----:B----4-:R-:W-:Y:S05]  /*c180*/  @!P0 NANOSLEEP.SYNCS 0x989680 ;  /* 0x009896800000895d */ /* 0x010fea0003900000 */
[----:B------:R-:W4:Y:S02]  /*c190*/  @!P0 SYNCS.PHASECHK.TRANS64 P0, [R0+URZ+0x78], R3 ;  /* 0x00007803000085a7 */ /* 0x000f2400080010ff */
[----:B----4-:R-:W-:Y:S05]  /*c1a0*/  @!P0 BRA `(.L_x_182) ;  /* 0xfffffffc00f08947 */ /* 0x010fea000383ffff */
[----:B------:R-:W-:Y:S05]  /*c1b0*/  BRA `(.L_x_183) ;  /* 0xffffff8c00447947 */ /* 0x000fea000383ffff */
.L_x_98:
[----:B-1----:R-:W-:-:S07]  /*c1c0*/  MOV R0, UR7 ;  /* 0x0000000700007c02 */ /* 0x002fce0008000f00 */
.L_x_184:
[----:B-1----:R1:W4:Y:S02]  /*c1d0*/  SYNCS.PHASECHK.TRANS64.TRYWAIT P0, [R0+URZ+0x80], R3 ;  /* 0x00008003000075a7 */ /* 0x00232400080011ff */
[----:B----4-:R-:W-:Y:S05]  /*c1e0*/  @!P0 NANOSLEEP.SYNCS 0x989680 ;  /* 0x009896800000895d */ /* 0x010fea0003900000 */
[----:B------:R-:W4:Y:S02]  /*c1f0*/  @!P0 SYNCS.PHASECHK.TRANS64 P0, [R0+URZ+0x80], R3 ;  /* 0x00008003000085a7 */ /* 0x000f2400080010ff */
[----:B----4-:R-:W-:Y:S05]  /*c200*/  @!P0 BRA `(.L_x_184) ;  /* 0xfffffffc00f08947 */ /* 0x010fea000383ffff */
[----:B------:R-:W-:Y:S05]  /*c210*/  BRA `(.L_x_185) ;  /* 0xffffff8c00347947 */ /* 0x000fea000383ffff */
.L_x_100:
[----:B--2---:R2:W3:Y:S02]  /*c220*/  SYNCS.PHASECHK.TRANS64.TRYWAIT P0, [R0+URZ+0xa0], R3 ;  /* 0x0000a003000075a7 */ /* 0x0044e400080011ff */
[----:B---3--:R-:W-:Y:S05]  /*c230*/  @!P0 NANOSLEEP.SYNCS 0x989680 ;  /* 0x009896800000895d */ /* 0x008fea0003900000 */
[----:B------:R-:W3:Y:S02]  /*c240*/  @!P0 SYNCS.PHASECHK.TRANS64 P0, [R0+URZ+0xa0], R3 ;  /* 0x0000a003000085a7 */ /* 0x000ee400080010ff */
[----:B---3--:R-:W-:Y:S05]  /*c250*/  @!P0 BRA `(.L_x_100) ;  /* 0xfffffffc00f08947 */ /* 0x008fea000383ffff */
[----:B------:R-:W-:Y:S05]  /*c260*/  BRA `(.L_x_186) ;  /* 0xffffff9000007947 */ /* 0x000fea000383ffff */
.L_x_111:
[----:B-1----:R1:W3:Y:S02]  /*c270*/  SYNCS.PHASECHK.TRANS64.TRYWAIT P1, [R3+URZ+0x50], R0 ;  /* 0x00005000030075a7 */ /* 0x0022e400080211ff */
[----:B---3--:R-:W-:Y:S05]  /*c280*/  @!P1 NANOSLEEP.SYNCS 0x989680 ;  /* 0x009896800000995d */ /* 0x008fea0003900000 */
[----:B------:R-:W3:Y:S02]  /*c290*/  @!P1 SYNCS.PHASECHK.TRANS64 P1, [R3+URZ+0x50], R0 ;  /* 0x00005000030095a7 */ /* 0x000ee400080210ff */
[----:B---3--:R-:W-:Y:S05]  /*c2a0*/  @!P1 BRA `(.L_x_111) ;  /* 0xfffffffc00f09947 */ /* 0x008fea000383ffff */
[----:B------:R-:W-:Y:S05]  /*c2b0*/  BRA `(.L_x_110) ;  /* 0xffffff9c00287947 */ /* 0x000fea000383ffff */
.L_x_113:
[----:B---3--:R3:W4:Y:S02]  /*c2c0*/  SYNCS.PHASECHK.TRANS64.TRYWAIT P0, [R171+URZ+0xc0], R2 ;  /* 0x0000c002ab0075a7 */ /* 0x00872400080011ff */
[----:B----4-:R-:W-:Y:S05]  /*c2d0*/  @!P0 NANOSLEEP.SYNCS 0x989680 ;  /* 0x009896800000895d */ /* 0x010fea0003900000 */
[----:B------:R-:W4:Y:S02]  /*c2e0*/  @!P0 SYNCS.PHASECHK.TRANS64 P0, [R171+URZ+0xc0], R2 ;  /* 0x0000c002ab0085a7 */ /* 0x000f2400080010ff */
[----:B----4-:R-:W-:Y:S05]  /*c2f0*/  @!P0 BRA `(.L_x_113) ;  /* 0xfffffffc00f08947 */ /* 0x010fea000383ffff */
[----:B------:R-:W-:Y:S05]  /*c300*/  BRA `(.L_x_112) ;  /* 0xffffff9c00847947 */ /* 0x000fea000383ffff */
.L_x_121:
[----:B--2---:R2:W3:Y:S02]  /*c310*/  SYNCS.PHASECHK.TRANS64.TRYWAIT P0, [R117+URZ+0x50], R0 ;  /* 0x00005000750075a7 */ /* 0x0044e400080011ff */
[----:B---3--:R-:W-:Y:S05]  /*c320*/  @!P0 NANOSLEEP.SYNCS 0x989680 ;  /* 0x009896800000895d */ /* 0x008fea0003900000 */
[----:B------:R-:W3:Y:S02]  /*c330*/  @!P0 SYNCS.PHASECHK.TRANS64 P0, [R117+URZ+0x50], R0 ;  /* 0x00005000750085a7 */ /* 0x000ee400080010ff */
[----:B---3--:R-:W-:Y:S05]  /*c340*/  @!P0 BRA `(.L_x_121) ;  /* 0xfffffffc00f08947 */ /* 0x008fea000383ffff */
[----:B------:R-:W-:Y:S05]  /*c350*/  BRA `(.L_x_120) ;  /* 0xffffffb000887947 */ /* 0x000fea000383ffff */
.L_x_129:
[----:B--2---:R2:W3:Y:S02]  /*c360*/  SYNCS.PHASECHK.TRANS64.TRYWAIT P0, [R0+URZ+0x50], R7 ;  /* 0x00005007000075a7 */ /* 0x0044e400080011ff */
[----:B---3--:R-:W-:Y:S05]  /*c370*/  @!P0 NANOSLEEP.SYNCS 0x989680 ;  /* 0x009896800000895d */ /* 0x008fea0003900000 */
[----:B------:R-:W3:Y:S02]  /*c380*/  @!P0 SYNCS.PHASECHK.TRANS64 P0, [R0+URZ+0x50], R7 ;  /* 0x00005007000085a7 */ /* 0x000ee400080010ff */
[----:B---3--:R-:W-:Y:S05]  /*c390*/  @!P0 BRA `(.L_x_129) ;  /* 0xfffffffc00f08947 */ /* 0x008fea000383ffff */
[----:B------:R-:W-:Y:S05]  /*c3a0*/  BRA `(.L_x_128) ;  /* 0xffffffc400dc7947 */ /* 0x000fea000383ffff */
.L_x_137:
[----:B--2---:R2:W3:Y:S02]  /*c3b0*/  SYNCS.PHASECHK.TRANS64.TRYWAIT P0, [R0+URZ+0x50], R5 ;  /* 0x00005005000075a7 */ /* 0x0044e400080011ff */
[----:B---3--:R-:W-:Y:S05]  /*c3c0*/  @!P0 NANOSLEEP.SYNCS 0x989680 ;  /* 0x009896800000895d */ /* 0x008fea0003900000 */
[----:B------:R-:W3:Y:S02]  /*c3d0*/  @!P0 SYNCS.PHASECHK.TRANS64 P0, [R0+URZ+0x50], R5 ;  /* 0x00005005000085a7 */ /* 0x000ee400080010ff */
[----:B---3--:R-:W-:Y:S05]  /*c3e0*/  @!P0 BRA `(.L_x_137) ;  /* 0xfffffffc00f08947 */ /* 0x008fea000383ffff */
[----:B------:R-:W-:Y:S05]  /*c3f0*/  BRA `(.L_x_136) ;  /* 0xffffffdc003c7947 */ /* 0x000fea000383ffff */
        .weak           $__internal_0_$__cuda_sm10x_tcgen05_guardrail_trap_col_being_dealloced_not_returned_by_alloc
        .type           $__internal_0_$__cuda_sm10x_tcgen05_guardrail_trap_col_being_dealloced_not_returned_by_alloc,@function
        .size           $__internal_0_$__cuda_sm10x_tcgen05_guardrail_trap_col_being_dealloced_not_returned_by_alloc,($__internal_1_$__cuda_sm10x_tcgen05_guardrail_trap_phase_invalid_during_alloc - $__internal_0_$__cuda_sm10x_tcgen05_guardrail_trap_col_being_dealloced_not_returned_by_alloc)
$__internal_0_$__cuda_sm10x_tcgen05_guardrail_trap_col_being_dealloced_not_returned_by_alloc:
[----:B------:R-:W-:Y:S05]  /*c400*/  BPT.TRAP 0x1 ;  /* 0x000000040000795c */ /* 0x000fea0000300000 */
[----:B------:R-:W-:-:S04]  /*c410*/  HFMA2 R3, -RZ, RZ, 0, 0 ;  /* 0x00000000ff037431 */ /* 0x000fc800000001ff */
[----:B------:R-:W-:Y:S05]  /*c420*/  RET.REL.NODEC R2 `(_ZN7cutlass13device_kernelINS_4gemm6kernel13GemmUniversalIN4cute5tupleIJiiiiEEENS1_10collective13CollectiveMmaINS1_35MainloopSm100TmaUmmaWarpSpecializedILi5ELi2ELi2ENS5_IJNS4_1CILi2EEENSA_ILi1EEESC_EEEEENS5_IJNSA_ILi256EEESF_NSA_ILi32EEEEEEaNS5_IJlSC_lEEEaSI_NS4_8TiledMMAINS4_8MMA_AtomIJNS4_21SM100_MMA_S8_2x1SM_SSIaaiLi256ELi256ELNS4_4UMMA5MajorE0ELSN_0ELNSM_8SaturateE0EEEEEENS4_6LayoutINS5_IJSC_SC_SC_EEENS5_IJNSA_ILi0EEEST_ST_EEEEENS5_IJNS4_10UnderscoreESW_SW_EEEEENS4_18SM100_TMA_2SM_LOADENS4_14ComposedLayoutINS4_7SwizzleILi1ELi4ELi3EEENS4_18smem_ptr_flag_bitsILi8EEENSR_INS5_IJNSA_ILi8EEESG_EEENS5_IJSG_SC_EEEEEEEvNS4_8identityESZ_S19_vS1A_EENS_8epilogue10collective18CollectiveEpilogueINS1C_23Sm100TmaWarpSpecializedILi4ELi2ELi64ELb0ELb0EEEJNS5_IJNSA_ILi128EEESF_SG_EEENS5_IJNSR_IS1H_SC_EENSR_INSA_ILi64EEESC_EEEEEaSI_aSI_NS1C_6fusion15FusionCallbacksIS1G_NS1N_17LinearCombinationIaiaiLNS_15FloatRoundStyleE2EEES1I_S1M_JEEENS4_5SM1004TMEM4LOAD26SM100_TMEM_LOAD_32dp32b64xENS4_13SM90_TMA_LOADENS10_INS11_ILi2ELi4ELi3EEES14_NSR_INS5_IJS15_S1K_EEENS5_IJS1K_SC_EEEEEEENS4_39AutoVectorizingCopyWithAssumedAlignmentILi128EEENS4_14SM90_TMA_STOREES22_S24_S24_EEEvvEEEEvNT_6ParamsE) ;  /* 0xffffff3802f47950 */ /* 0x000fea0003c3ffff */
        .weak           $__internal_1_$__cuda_sm10x_tcgen05_guardrail_trap_phase_invalid_during_alloc
        .type           $__internal_1_$__cuda_sm10x_tcgen05_guardrail_trap_phase_invalid_during_alloc,@function
        .size           $__internal_1_$__cuda_sm10x_tcgen05_guardrail_trap_phase_invalid_during_alloc,($__internal_2_$__cuda_sm10x_tcgen05_guardrail_trap_unallocated_columns_being_dealloced - $__internal_1_$__cuda_sm10x_tcgen05_guardrail_trap_phase_invalid_during_alloc)
$__internal_1_$__cuda_sm10x_tcgen05_guardrail_trap_phase_invalid_during_alloc:
[----:B------:R-:W-:Y:S05]  /*c430*/  BPT.TRAP 0x1 ;  /* 0x000000040000795c */ /* 0x000fea0000300000 */
[----:B------:R-:W-:-:S04]  /*c440*/  MOV R3, 0x0 ;  /* 0x0000000000037802 */ /* 0x000fc80000000f00 */
[----:B------:R-:W-:Y:S05]  /*c450*/  RET.REL.NODEC R2 `(_ZN7cutlass13device_kernelINS_4gemm6kernel13GemmUniversalIN4cute5tupleIJiiiiEEENS1_10collective13CollectiveMmaINS1_35MainloopSm100TmaUmmaWarpSpecializedILi5ELi2ELi2ENS5_IJNS4_1CILi2EEENSA_ILi1EEESC_EEEEENS5_IJNSA_ILi256EEESF_NSA_ILi32EEEEEEaNS5_IJlSC_lEEEaSI_NS4_8TiledMMAINS4_8MMA_AtomIJNS4_21SM100_MMA_S8_2x1SM_SSIaaiLi256ELi256ELNS4_4UMMA5MajorE0ELSN_0ELNSM_8SaturateE0EEEEEENS4_6LayoutINS5_IJSC_SC_SC_EEENS5_IJNSA_ILi0EEEST_ST_EEEEENS5_IJNS4_10UnderscoreESW_SW_EEEEENS4_18SM100_TMA_2SM_LOADENS4_14ComposedLayoutINS4_7SwizzleILi1ELi4ELi3EEENS4_18smem_ptr_flag_bitsILi8EEENSR_INS5_IJNSA_ILi8EEESG_EEENS5_IJSG_SC_EEEEEEEvNS4_8identityESZ_S19_vS1A_EENS_8epilogue10collective18CollectiveEpilogueINS1C_23Sm100TmaWarpSpecializedILi4ELi2ELi64ELb0ELb0EEEJNS5_IJNSA_ILi128EEESF_SG_EEENS5_IJNSR_IS1H_SC_EENSR_INSA_ILi64EEESC_EEEEEaSI_aSI_NS1C_6fusion15FusionCallbacksIS1G_NS1N_17LinearCombinationIaiaiLNS_15FloatRoundStyleE2EEES1I_S1M_JEEENS4_5SM1004TMEM4LOAD26SM100_TMEM_LOAD_32dp32b64xENS4_13SM90_TMA_LOADENS10_INS11_ILi2ELi4ELi3EEES14_NSR_INS5_IJS15_S1K_EEENS5_IJS1K_SC_EEEEEEENS4_39AutoVectorizingCopyWithAssumedAlignmentILi128EEENS4_14SM90_TMA_STOREES22_S24_S24_EEEvvEEEEvNT_6ParamsE) ;  /* 0xffffff3802e87950 */ /* 0x000fea0003c3ffff */
        .weak           $__internal_2_$__cuda_sm10x_tcgen05_guardrail_trap_unallocated_columns_being_dealloced
        .type           $__internal_2_$__cuda_sm10x_tcgen05_guardrail_trap_unallocated_columns_being_dealloced,@function
        .size           $__internal_2_$__cuda_sm10x_tcgen05_guardrail_trap_unallocated_columns_being_dealloced,(.L_x_188 - $__internal_2_$__cuda_sm10x_tcgen05_guardrail_trap_unallocated_columns_being_dealloced)
$__internal_2_$__cuda_sm10x_tcgen05_guardrail_trap_unallocated_columns_being_dealloced:
[----:B------:R-:W-:Y:S05]  /*c460*/  BPT.TRAP 0x1 ;  /* 0x000000040000795c */ /* 0x000fea0000300000 */
[----:B------:R-:W-:-:S04]  /*c470*/  HFMA2 R3, -RZ, RZ, 0, 0 ;  /* 0x00000000ff037431 */ /* 0x000fc800000001ff */
[----:B------:R-:W-:Y:S05]  /*c480*/  RET.REL.NODEC R2 `(_ZN7cutlass13device_kernelINS_4gemm6kernel13GemmUniversalIN4cute5tupleIJiiiiEEENS1_10collective13CollectiveMmaINS1_35MainloopSm100TmaUmmaWarpSpecializedILi5ELi2ELi2ENS5_IJNS4_1CILi2EEENSA_ILi1EEESC_EEEEENS5_IJNSA_ILi256EEESF_NSA_ILi32EEEEEEaNS5_IJlSC_lEEEaSI_NS4_8TiledMMAINS4_8MMA_AtomIJNS4_21SM100_MMA_S8_2x1SM_SSIaaiLi256ELi256ELNS4_4UMMA5MajorE0ELSN_0ELNSM_8SaturateE0EEEEEENS4_6LayoutINS5_IJSC_SC_SC_EEENS5_IJNSA_ILi0EEEST_ST_EEEEENS5_IJNS4_10UnderscoreESW_SW_EEEEENS4_18SM100_TMA_2SM_LOADENS4_14ComposedLayoutINS4_7SwizzleILi1ELi4ELi3EEENS4_18smem_ptr_flag_bitsILi8EEENSR_INS5_IJNSA_ILi8EEESG_EEENS5_IJSG_SC_EEEEEEEvNS4_8identityESZ_S19_vS1A_EENS_8epilogue10collective18CollectiveEpilogueINS1C_23Sm100TmaWarpSpecializedILi4ELi2ELi64ELb0ELb0EEEJNS5_IJNSA_ILi128EEESF_SG_EEENS5_IJNSR_IS1H_SC_EENSR_INSA_ILi64EEESC_EEEEEaSI_aSI_NS1C_6fusion15FusionCallbacksIS1G_NS1N_17LinearCombinationIaiaiLNS_15FloatRoundStyleE2EEES1I_S1M_JEEENS4_5SM1004TMEM4LOAD26SM100_TMEM_LOAD_32dp32b64xENS4_13SM90_TMA_LOADENS10_INS11_ILi2ELi4ELi3EEES14_NSR_INS5_IJS15_S1K_EEENS5_IJS1K_SC_EEEEEEENS4_39AutoVectorizingCopyWithAssumedAlignmentILi128EEENS4_14SM90_TMA_STOREES22_S24_S24_EEEvvEEEEvNT_6ParamsE) ;  /* 0xffffff3802dc7950 */ /* 0x000fea0003c3ffff */
.L_x_187:
[----:B------:R-:W-:-:S00]  /*c490*/  BRA `(.L_x_187) ;  /* 0xfffffffc00fc7947 */ /* 0x000fc0000383ffff */
[----:B------:R-:W-:-:S00]  /*c4a0*/  NOP ;  /* 0x0000000000007918 */ /* 0x000fc00000000000 */
        /* <DEDUP_REMOVED lines=13> */
.L_x_188:


//--------------------- .nv.global.init           --------------------------
	.section	.nv.global.init,"aw",@progbits
.nv.global.init:
	.type		$str$27,@object
	.size		$str$27,($str$28 - $str$27)
$str$27:
        /*0000*/ 	.byte	0x28, 0x61, 0x64, 0x64, 0x72, 0x65, 0x73, 0x73, 0x20, 0x26, 0x20, 0x6d, 0x61, 0x73, 0x6b, 0x29
        /*0010*/ 	.byte	0x20, 0x3d, 0x3d, 0x20, 0x30, 0x00
	.type		$str$28,@object
	.size		$str$28,($str$26 - $str$28)
$str$28:
        /*0016*/ 	.byte	0x2f, 0x74, 0x6d, 0x70, 0x2f, 0x63, 0x75, 0x74, 0x6c, 0x61, 0x73, 0x73, 0x5f, 0x73, 0x77, 0x65
        /*0026*/ 	.byte	0x65, 0x70, 0x5f, 0x73, 0x72, 0x63, 0x2f, 0x69, 0x6e, 0x63, 0x6c, 0x75, 0x64, 0x65, 0x2f, 0x63
        /*0036*/ 	.byte	0x75, 0x74, 0x65, 0x2f, 0x70, 0x6f, 0x69, 0x6e, 0x74, 0x65, 0x72, 0x5f, 0x66, 0x6c, 0x61, 0x67
        /*0046*/ 	.byte	0x67, 0x65, 0x64, 0x2e, 0x68, 0x70, 0x70, 0x00
	.type		$str$26,@object
	.size		$str$26,($str$25 - $str$26)
$str$26:
        /*004e*/ 	.byte	0x2f, 0x74, 0x6d, 0x70, 0x2f, 0x63, 0x75, 0x74, 0x6c, 0x61, 0x73, 0x73, 0x5f, 0x73, 0x77, 0x65
        /*005e*/ 	.byte	0x65, 0x70, 0x5f, 0x73, 0x72, 0x63, 0x2f, 0x69, 0x6e, 0x63, 0x6c, 0x75, 0x64, 0x65, 0x2f, 0x63
        /*006e*/ 	.byte	0x75, 0x74, 0x65, 0x2f, 0x61, 0x74, 0x6f, 0x6d, 0x2f, 0x63, 0x6f, 0x70, 0x79, 0x5f, 0x74, 0x72
        /*007e*/ 	.byte	0x61, 0x69, 0x74, 0x73, 0x5f, 0x73, 0x6d, 0x31, 0x30, 0x30, 0x2e, 0x68, 0x70, 0x70, 0x00
	.type		$str$25,@object
	.size		$str$25,(__unnamed_1 - $str$25)
$str$25:
        /*008d*/ 	.byte	0x28, 0x28, 0x75, 0x69, 0x6e, 0x74, 0x33, 0x32, 0x5f, 0x74, 0x28, 0x74, 0x68, 0x72, 0x65, 0x61
        /*009d*/ 	.byte	0x64, 0x49, 0x64, 0x78, 0x2e, 0x78, 0x29, 0x20, 0x2f, 0x20, 0x33, 0x32, 0x29, 0x20, 0x25, 0x20
        /*00ad*/ 	.byte	0x34, 0x29, 0x20, 0x3d, 0x3d, 0x20, 0x28, 0x28, 0x28, 0x74, 0x6d, 0x65, 0x6d, 0x5f, 0x61, 0x64
        /*00bd*/ 	.byte	0x64, 0x72, 0x20, 0x3e, 0x3e, 0x20, 0x31, 0x36, 0x29, 0x20, 0x2f, 0x20, 0x33, 0x32, 0x29, 0x20
        /*00cd*/ 	.byte	0x25, 0x20, 0x34, 0x29, 0x00
	.type		__unnamed_1,@object
	.size		__unnamed_1,(__unnamed_2 - __unnamed_1)
__unnamed_1:
        /*00d2*/ 	.byte	0x61, 0x75, 0x74, 0x6f, 0x20, 0x63, 0x75, 0x74, 0x65, 0x3a, 0x3a, 0x61, 0x73, 0x5f, 0x70, 0x6f
        /* <DEDUP_REMOVED lines=24> */
        /*0262*/ 	.byte	0x5d, 0x00
	.type		__unnamed_2,@object
	.size		__unnamed_2,(__unnamed_3 - __unnamed_2)
__unnamed_2:
        /* <DEDUP_REMOVED lines=26> */
	.type		__unnamed_3,@object
	.size		__unnamed_3,(.L_3 - __unnamed_3)
__unnamed_3:
        /* <DEDUP_REMOVED lines=42> */
        /*0696*/ 	.byte	0x43, 0x3c, 0x30, 0x3e, 0x3e, 0x3e, 0x3e, 0x5d, 0x00
.L_3:


//--------------------- .nv.shared._ZN7cutlass13device_kernelINS_4gemm6kernel13GemmUniversalIN4cute5tupleIJiiiiEEENS1_10collective13CollectiveMmaINS1_35MainloopSm100TmaUmmaWarpSpecializedILi5ELi2ELi2ENS5_IJNS4_1CILi2EEENSA_ILi1EEESC_EEEEENS5_IJNSA_ILi256EEESF_NSA_ILi32EEEEEEaNS5_IJlSC_lEEEaSI_NS4_8TiledMMAINS4_8MMA_AtomIJNS4_21SM100_MMA_S8_2x1SM_SSIaaiLi256ELi256ELNS4_4UMMA5MajorE0ELSN_0ELNSM_8SaturateE0EEEEEENS4_6LayoutINS5_IJSC_SC_SC_EEENS5_IJNSA_ILi0EEEST_ST_EEEEENS5_IJNS4_10UnderscoreESW_SW_EEEEENS4_18SM100_TMA_2SM_LOADENS4_14ComposedLayoutINS4_7SwizzleILi1ELi4ELi3EEENS4_18smem_ptr_flag_bitsILi8EEENSR_INS5_IJNSA_ILi8EEESG_EEENS5_IJSG_SC_EEEEEEEvNS4_8identityESZ_S19_vS1A_EENS_8epilogue10collective18CollectiveEpilogueINS1C_23Sm100TmaWarpSpecializedILi4ELi2ELi64ELb0ELb0EEEJNS5_IJNSA_ILi128EEESF_SG_EEENS5_IJNSR_IS1H_SC_EENSR_INSA_ILi64EEESC_EEEEEaSI_aSI_NS1C_6fusion15FusionCallbacksIS1G_NS1N_17LinearCombinationIaiaiLNS_15FloatRoundStyleE2EEES1I_S1M_JEEENS4_5SM1004TMEM4LOAD26SM100_TMEM_LOAD_32dp32b64xENS4_13SM90_TMA_LOADENS10_INS11_ILi2ELi4ELi3EEES14_NSR_INS5_IJS15_S1K_EEENS5_IJS1K_SC_EEEEEEENS4_39AutoVectorizingCopyWithAssumedAlignmentILi128EEENS4_14SM90_TMA_STOREES22_S24_S24_EEEvvEEEEvNT_6ParamsE --------------------------
	.section	.nv.shared._ZN7cutlass13device_kernelINS_4gemm6kernel13GemmUniversalIN4cute5tupleIJiiiiEEENS1_10collective13CollectiveMmaINS1_35MainloopSm100TmaUmmaWarpSpecializedILi5ELi2ELi2ENS5_IJNS4_1CILi2EEENSA_ILi1EEESC_EEEEENS5_IJNSA_ILi256EEESF_NSA_ILi32EEEEEEaNS5_IJlSC_lEEEaSI_NS4_8TiledMMAINS4_8MMA_AtomIJNS4_21SM100_MMA_S8_2x1SM_SSIaaiLi256ELi256ELNS4_4UMMA5MajorE0ELSN_0ELNSM_8SaturateE0EEEEEENS4_6LayoutINS5_IJSC_SC_SC_EEENS5_IJNSA_ILi0EEEST_ST_EEEEENS5_IJNS4_10UnderscoreESW_SW_EEEEENS4_18SM100_TMA_2SM_LOADENS4_14ComposedLayoutINS4_7SwizzleILi1ELi4ELi3EEENS4_18smem_ptr_flag_bitsILi8EEENSR_INS5_IJNSA_ILi8EEESG_EEENS5_IJSG_SC_EEEEEEEvNS4_8identityESZ_S19_vS1A_EENS_8epilogue10collective18CollectiveEpilogueINS1C_23Sm100TmaWarpSpecializedILi4ELi2ELi64ELb0ELb0EEEJNS5_IJNSA_ILi128EEESF_SG_EEENS5_IJNSR_IS1H_SC_EENSR_INSA_ILi64EEESC_EEEEEaSI_aSI_NS1C_6fusion15FusionCallbacksIS1G_NS1N_17LinearCombinationIaiaiLNS_15FloatRoundStyleE2EEES1I_S1M_JEEENS4_5SM1004TMEM4LOAD26SM100_TMEM_LOAD_32dp32b64xENS4_13SM90_TMA_LOADENS10_INS11_ILi2ELi4ELi3EEES14_NSR_INS5_IJS15_S1K_EEENS5_IJS1K_SC_EEEEEEENS4_39AutoVectorizingCopyWithAssumedAlignmentILi128EEENS4_14SM90_TMA_STOREES22_S24_S24_EEEvvEEEEvNT_6ParamsE,"aw",@nobits
	.sectionflags	@""
	.align	16
	.zero		1024


//--------------------- .nv.shared.reserved.0     --------------------------
	.section	.nv.shared.reserved.0,"aw",@nobits
	.weak		__nv_reservedSMEM_offset_0_alias
	.size		__nv_reservedSMEM_offset_0_alias, 0, 64
	.other		__nv_reservedSMEM_offset_0_alias,@"STO_CUDA_RESERVED_SHARED STV_DEFAULT"
__nv_reservedSMEM_offset_0_alias:
	.zero		0
.nv.shared.reserved.0:
	.zero		64
	.weak		__nv_reservedSMEM_tcgen05_partition
	.type		__nv_reservedSMEM_tcgen05_partition,@object
	.size		__nv_reservedSMEM_tcgen05_partition,(.L_0 - __nv_reservedSMEM_tcgen05_partition)
__nv_reservedSMEM_tcgen05_partition:
	.zero		32
.L_0:


//--------------------- .nv.global                --------------------------
	.section	.nv.global,"aw",@nobits
.nv.global:
	.type		_ZN40_INTERNAL_d9238acd_4_k_cu_de4d2d2b_100094cute1_E,@object
	.size		_ZN40_INTERNAL_d9238acd_4_k_cu_de4d2d2b_100094cute1_E,(_ZN40_INTERNAL_d9238acd_4_k_cu_de4d2d2b_100094cuda3std3__45__cpo6cbeginE - _ZN40_INTERNAL_d9238acd_4_k_cu_de4d2d2b_100094cute1_E)
_ZN40_INTERNAL_d9238acd_4_k_cu_de4d2d2b_100094cute1_E:
	.zero		1
	.type		_ZN40_INTERNAL_d9238acd_4_k_cu_de4d2d2b_100094cuda3std3__45__cpo6cbeginE,@object
	.size		_ZN40_INTERNAL_d9238acd_4_k_cu_de4d2d2b_100094cuda3std3__45__cpo6cbeginE,(_ZN40_INTERNAL_d9238acd_4_k_cu_de4d2d2b_100094cuda3std3__48in_placeE - _ZN40_INTERNAL_d9238acd_4_k_cu_de4d2d2b_100094cuda3std3__45__cpo6cbeginE)
_ZN40_INTERNAL_d9238acd_4_k_cu_de4d2d2b_100094cuda3std3__45__cpo6cbeginE:
	.zero		1
	.type		_ZN40_INTERNAL_d9238acd_4_k_cu_de4d2d2b_100094cuda3std3__48in_placeE,@object
	.size		_ZN40_INTERNAL_d9238acd_4_k_cu_de4d2d2b_100094cuda3std3__48in_placeE,(_ZN40_INTERNAL_d9238acd_4_k_cu_de4d2d2b_100094cuda3std6ranges3__45__cpo9iter_moveE - _ZN40_INTERNAL_d9238acd_4_k_cu_de4d2d2b_100094cuda3std3__48in_placeE)
_ZN40_INTERNAL_d9238acd_4_k_cu_de4d2d2b_100094cuda3std3__48in_placeE:
	.zero		1
	.type		_ZN40_INTERNAL_d9238acd_4_k_cu_de4d2d2b_100094cuda3std6ranges3__45__cpo9iter_moveE,@object
	.size		_ZN40_INTERNAL_d9238acd_4_k_cu_de4d2d2b_100094cuda3std6ranges3__45__cpo9iter_moveE,(_ZN40_INTERNAL_d9238acd_4_k_cu_de4d2d2b_100094cuda3std3__45__cpo5beginE - _ZN40_INTERNAL_d9238acd_4_k_cu_de4d2d2b_100094cuda3std6ranges3__45__cpo9iter_moveE)
_ZN40_INTERNAL_d9238acd_4_k_cu_de4d2d2b_100094cuda3std6ranges3__45__cpo9iter_moveE:
	.zero		1
	.type		_ZN40_INTERNAL_d9238acd_4_k_cu_de4d2d2b_100094cuda3std3__45__cpo5beginE,@object
	.size		_ZN40_INTERNAL_d9238acd_4_k_cu_de4d2d2b_100094cuda3std3__45__cpo5beginE,(_ZN40_INTERNAL_d9238acd_4_k_cu_de4d2d2b_100094cuda3std3__442_GLOBAL__N__d9238acd_4_k_cu_de4d2d2b_100096ignoreE - _ZN40_INTERNAL_d9238acd_4_k_cu_de4d2d2b_100094cuda3std3__45__cpo5beginE)
_ZN40_INTERNAL_d9238acd_4_k_cu_de4d2d2b_100094cuda3std3__45__cpo5beginE:
	.zero		1
	.type		_ZN40_INTERNAL_d9238acd_4_k_cu_de4d2d2b_100094cuda3std3__442_GLOBAL__N__d9238acd_4_k_cu_de4d2d2b_100096ignoreE,@object
	.size		_ZN40_INTERNAL_d9238acd_4_k_cu_de4d2d2b_100094cuda3std3__442_GLOBAL__N__d9238acd_4_k_cu_de4d2d2b_100096ignoreE,(_ZN40_INTERNAL_d9238acd_4_k_cu_de4d2d2b_100094cute7productE - _ZN40_INTERNAL_d9238acd_4_k_cu_de4d2d2b_100094cuda3std3__442_GLOBAL__N__d9238acd_4_k_cu_de4d2d2b_100096ignoreE)
_ZN40_INTERNAL_d9238acd_4_k_cu_de4d2d2b_100094cuda3std3__442_GLOBAL__N__d9238acd_4_k_cu_de4d2d2b_100096ignoreE:
	.zero		1
	.type		_ZN40_INTERNAL_d9238acd_4_k_cu_de4d2d2b_100094cute7productE,@object
	.size		_ZN40_INTERNAL_d9238acd_4_k_cu_de4d2d2b_100094cute7productE,(_ZN40_INTERNAL_d9238acd_4_k_cu_de4d2d2b_100094cuda3std3__45__cpo3endE - _ZN40_INTERNAL_d9238acd_4_k_cu_de4d2d2b_100094cute7productE)
_ZN40_INTERNAL_d9238acd_4_k_cu_de4d2d2b_100094cute7productE:
	.zero		1
	.type		_ZN40_INTERNAL_d9238acd_4_k_cu_de4d2d2b_100094cuda3std3__45__cpo3endE,@object
	.size		_ZN40_INTERNAL_d9238acd_4_k_cu_de4d2d2b_100094cuda3std3__45__cpo3endE,(_ZN40_INTERNAL_d9238acd_4_k_cu_de4d2d2b_100094cuda3std3__419piecewise_constructE - _ZN40_INTERNAL_d9238acd_4_k_cu_de4d2d2b_100094cuda3std3__45__cpo3endE)
_ZN40_INTERNAL_d9238acd_4_k_cu_de4d2d2b_100094cuda3std3__45__cpo3endE:
	.zero		1
	.type		_ZN40_INTERNAL_d9238acd_4_k_cu_de4d2d2b_100094cuda3std3__419piecewise_constructE,@object
	.size		_ZN40_INTERNAL_d9238acd_4_k_cu_de4d2d2b_100094cuda3std3__419piecewise_constructE,(_ZN40_INTERNAL_d9238acd_4_k_cu_de4d2d2b_100094cuda3std3__45__cpo4cendE - _ZN40_INTERNAL_d9238acd_4_k_cu_de4d2d2b_100094cuda3std3__419piecewise_constructE)
_ZN40_INTERNAL_d9238acd_4_k_cu_de4d2d2b_100094cuda3std3__419piecewise_constructE:
	.zero		1
	.type		_ZN40_INTERNAL_d9238acd_4_k_cu_de4d2d2b_100094cuda3std3__45__cpo4cendE,@object
	.size		_ZN40_INTERNAL_d9238acd_4_k_cu_de4d2d2b_100094cuda3std3__45__cpo4cendE,(_ZN40_INTERNAL_d9238acd_4_k_cu_de4d2d2b_100094cuda3std6ranges3__45__cpo4swapE - _ZN40_INTERNAL_d9238acd_4_k_cu_de4d2d2b_100094cuda3std3__45__cpo4cendE)
_ZN40_INTERNAL_d9238acd_4_k_cu_de4d2d2b_100094cuda3std3__45__cpo4cendE:
	.zero		1
	.type		_ZN40_INTERNAL_d9238acd_4_k_cu_de4d2d2b_100094cuda3std6ranges3__45__cpo4swapE,@object
	.size		_ZN40_INTERNAL_d9238acd_4_k_cu_de4d2d2b_100094cuda3std6ranges3__45__cpo4swapE,(.L_11 - _ZN40_INTERNAL_d9238acd_4_k_cu_de4d2d2b_100094cuda3std6ranges3__45__cpo4swapE)
_ZN40_INTERNAL_d9238acd_4_k_cu_de4d2d2b_100094cuda3std6ranges3__45__cpo4swapE:
	.zero		1
.L_11:


//--------------------- .nv.constant0._ZN7cutlass13device_kernelINS_4gemm6kernel13GemmUniversalIN4cute5tupleIJiiiiEEENS1_10collective13CollectiveMmaINS1_35MainloopSm100TmaUmmaWarpSpecializedILi5ELi2ELi2ENS5_IJNS4_1CILi2EEENSA_ILi1EEESC_EEEEENS5_IJNSA_ILi256EEESF_NSA_ILi32EEEEEEaNS5_IJlSC_lEEEaSI_NS4_8TiledMMAINS4_8MMA_AtomIJNS4_21SM100_MMA_S8_2x1SM_SSIaaiLi256ELi256ELNS4_4UMMA5MajorE0ELSN_0ELNSM_8SaturateE0EEEEEENS4_6LayoutINS5_IJSC_SC_SC_EEENS5_IJNSA_ILi0EEEST_ST_EEEEENS5_IJNS4_10UnderscoreESW_SW_EEEEENS4_18SM100_TMA_2SM_LOADENS4_14ComposedLayoutINS4_7SwizzleILi1ELi4ELi3EEENS4_18smem_ptr_flag_bitsILi8EEENSR_INS5_IJNSA_ILi8EEESG_EEENS5_IJSG_SC_EEEEEEEvNS4_8identityESZ_S19_vS1A_EENS_8epilogue10collective18CollectiveEpilogueINS1C_23Sm100TmaWarpSpecializedILi4ELi2ELi64ELb0ELb0EEEJNS5_IJNSA_ILi128EEESF_SG_EEENS5_IJNSR_IS1H_SC_EENSR_INSA_ILi64EEESC_EEEEEaSI_aSI_NS1C_6fusion15FusionCallbacksIS1G_NS1N_17LinearCombinationIaiaiLNS_15FloatRoundStyleE2EEES1I_S1M_JEEENS4_5SM1004TMEM4LOAD26SM100_TMEM_LOAD_32dp32b64xENS4_13SM90_TMA_LOADENS10_INS11_ILi2ELi4ELi3EEES14_NSR_INS5_IJS15_S1K_EEENS5_IJS1K_SC_EEEEEEENS4_39AutoVectorizingCopyWithAssumedAlignmentILi128EEENS4_14SM90_TMA_STOREES22_S24_S24_EEEvvEEEEvNT_6ParamsE --------------------------
	.section	.nv.constant0._ZN7cutlass13device_kernelINS_4gemm6kernel13GemmUniversalIN4cute5tupleIJiiiiEEENS1_10collective13CollectiveMmaINS1_35MainloopSm100TmaUmmaWarpSpecializedILi5ELi2ELi2ENS5_IJNS4_1CILi2EEENSA_ILi1EEESC_EEEEENS5_IJNSA_ILi256EEESF_NSA_ILi32EEEEEEaNS5_IJlSC_lEEEaSI_NS4_8TiledMMAINS4_8MMA_AtomIJNS4_21SM100_MMA_S8_2x1SM_SSIaaiLi256ELi256ELNS4_4UMMA5MajorE0ELSN_0ELNSM_8SaturateE0EEEEEENS4_6LayoutINS5_IJSC_SC_SC_EEENS5_IJNSA_ILi0EEEST_ST_EEEEENS5_IJNS4_10UnderscoreESW_SW_EEEEENS4_18SM100_TMA_2SM_LOADENS4_14ComposedLayoutINS4_7SwizzleILi1ELi4ELi3EEENS4_18smem_ptr_flag_bitsILi8EEENSR_INS5_IJNSA_ILi8EEESG_EEENS5_IJSG_SC_EEEEEEEvNS4_8identityESZ_S19_vS1A_EENS_8epilogue10collective18CollectiveEpilogueINS1C_23Sm100TmaWarpSpecializedILi4ELi2ELi64ELb0ELb0EEEJNS5_IJNSA_ILi128EEESF_SG_EEENS5_IJNSR_IS1H_SC_EENSR_INSA_ILi64EEESC_EEEEEaSI_aSI_NS1C_6fusion15FusionCallbacksIS1G_NS1N_17LinearCombinationIaiaiLNS_15FloatRoundStyleE2EEES1I_S1M_JEEENS4_5SM1004TMEM4LOAD26SM100_TMEM_LOAD_32dp32b64xENS4_13SM90_TMA_LOADENS10_INS11_ILi2ELi4ELi3EEES14_NSR_INS5_IJS15_S1K_EEENS5_IJS1K_SC_EEEEEEENS4_39AutoVectorizingCopyWithAssumedAlignmentILi128EEENS4_14SM90_TMA_STOREES22_S24_S24_EEEvvEEEEvNT_6ParamsE,"a",@progbits
	.sectionflags	@""
	.align	4
.nv.constant0._ZN7cutlass13device_kernelINS_4gemm6kernel13GemmUniversalIN4cute5tupleIJiiiiEEENS1_10collective13CollectiveMmaINS1_35MainloopSm100TmaUmmaWarpSpecializedILi5ELi2ELi2ENS5_IJNS4_1CILi2EEENSA_ILi1EEESC_EEEEENS5_IJNSA_ILi256EEESF_NSA_ILi32EEEEEEaNS5_IJlSC_lEEEaSI_NS4_8TiledMMAINS4_8MMA_AtomIJNS4_21SM100_MMA_S8_2x1SM_SSIaaiLi256ELi256ELNS4_4UMMA5MajorE0ELSN_0ELNSM_8SaturateE0EEEEEENS4_6LayoutINS5_IJSC_SC_SC_EEENS5_IJNSA_ILi0EEEST_ST_EEEEENS5_IJNS4_10UnderscoreESW_SW_EEEEENS4_18SM100_TMA_2SM_LOADENS4_14ComposedLayoutINS4_7SwizzleILi1ELi4ELi3EEENS4_18smem_ptr_flag_bitsILi8EEENSR_INS5_IJNSA_ILi8EEESG_EEENS5_IJSG_SC_EEEEEEEvNS4_8identityESZ_S19_vS1A_EENS_8epilogue10collective18CollectiveEpilogueINS1C_23Sm100TmaWarpSpecializedILi4ELi2ELi64ELb0ELb0EEEJNS5_IJNSA_ILi128EEESF_SG_EEENS5_IJNSR_IS1H_SC_EENSR_INSA_ILi64EEESC_EEEEEaSI_aSI_NS1C_6fusion15FusionCallbacksIS1G_NS1N_17LinearCombinationIaiaiLNS_15FloatRoundStyleE2EEES1I_S1M_JEEENS4_5SM1004TMEM4LOAD26SM100_TMEM_LOAD_32dp32b64xENS4_13SM90_TMA_LOADENS10_INS11_ILi2ELi4ELi3EEES14_NSR_INS5_IJS15_S1K_EEENS5_IJS1K_SC_EEEEEEENS4_39AutoVectorizingCopyWithAssumedAlignmentILi128EEENS4_14SM90_TMA_STOREES22_S24_S24_EEEvvEEEEvNT_6ParamsE:
	.zero		2944


//--------------------- SYMBOLS --------------------------

	.type		.nv.reservedSmem.offset0,@object
	.size		.nv.reservedSmem.offset0,0x4
	.type		.nv.reservedSmem.cap,@object
	.size		.nv.reservedSmem.cap,0x4
	.type		__assertfail,@function
